//
// Generated by NVIDIA NVVM Compiler
//
// Compiler Build ID: CL-36424714
// Cuda compilation tools, release 13.0, V13.0.88
// Based on NVVM 20.0.0
//

.version 9.0
.target sm_100
.address_size 64

	// .globl	_Z17gray_scott_kernelPKdS0_PdS1_iddddd
// _ZZ17gray_scott_kernelPKdS0_PdS1_idddddE6tile_U has been demoted
// _ZZ17gray_scott_kernelPKdS0_PdS1_idddddE6tile_V has been demoted

.visible .entry _Z17gray_scott_kernelPKdS0_PdS1_iddddd(
	.param .u64 .ptr .align 1 _Z17gray_scott_kernelPKdS0_PdS1_iddddd_param_0,
	.param .u64 .ptr .align 1 _Z17gray_scott_kernelPKdS0_PdS1_iddddd_param_1,
	.param .u64 .ptr .align 1 _Z17gray_scott_kernelPKdS0_PdS1_iddddd_param_2,
	.param .u64 .ptr .align 1 _Z17gray_scott_kernelPKdS0_PdS1_iddddd_param_3,
	.param .u32 _Z17gray_scott_kernelPKdS0_PdS1_iddddd_param_4,
	.param .f64 _Z17gray_scott_kernelPKdS0_PdS1_iddddd_param_5,
	.param .f64 _Z17gray_scott_kernelPKdS0_PdS1_iddddd_param_6,
	.param .f64 _Z17gray_scott_kernelPKdS0_PdS1_iddddd_param_7,
	.param .f64 _Z17gray_scott_kernelPKdS0_PdS1_iddddd_param_8,
	.param .f64 _Z17gray_scott_kernelPKdS0_PdS1_iddddd_param_9
)
{
	.reg .pred 	%p<23>;
	.reg .b32 	%r<60>;
	.reg .b64 	%rd<49>;
	.reg .b64 	%fd<59>;
	// demoted variable
	.shared .align 8 .b8 _ZZ17gray_scott_kernelPKdS0_PdS1_idddddE6tile_U[2592];
	// demoted variable
	.shared .align 8 .b8 _ZZ17gray_scott_kernelPKdS0_PdS1_idddddE6tile_V[2592];
	ld.param.u64 	%rd5, [_Z17gray_scott_kernelPKdS0_PdS1_iddddd_param_0];
	ld.param.u64 	%rd6, [_Z17gray_scott_kernelPKdS0_PdS1_iddddd_param_1];
	ld.param.u32 	%r17, [_Z17gray_scott_kernelPKdS0_PdS1_iddddd_param_4];
	ld.param.f64 	%fd3, [_Z17gray_scott_kernelPKdS0_PdS1_iddddd_param_7];
	ld.param.f64 	%fd4, [_Z17gray_scott_kernelPKdS0_PdS1_iddddd_param_8];
	ld.param.f64 	%fd5, [_Z17gray_scott_kernelPKdS0_PdS1_iddddd_param_9];
	cvta.to.global.u64 	%rd1, %rd6;
	cvta.to.global.u64 	%rd2, %rd5;
	mov.u32 	%r18, %ctaid.x;
	mov.u32 	%r1, %ntid.x;
	mov.u32 	%r2, %tid.x;
	mad.lo.s32 	%r3, %r18, %r1, %r2;
	mov.u32 	%r19, %ctaid.y;
	mov.u32 	%r4, %ntid.y;
	mov.u32 	%r5, %tid.y;
	mad.lo.s32 	%r6, %r19, %r4, %r5;
	max.s32 	%r20, %r6, %r3;
	setp.lt.s32 	%p1, %r20, %r17;
	setp.ge.s32 	%p2, %r20, %r17;
	mul.lo.s32 	%r21, %r5, 144;
	mov.u32 	%r22, _ZZ17gray_scott_kernelPKdS0_PdS1_idddddE6tile_U;
	add.s32 	%r7, %r22, %r21;
	add.s32 	%r8, %r7, 144;
	shl.b32 	%r23, %r2, 3;
	add.s32 	%r9, %r8, %r23;
	mov.u32 	%r24, _ZZ17gray_scott_kernelPKdS0_PdS1_idddddE6tile_V;
	add.s32 	%r10, %r24, %r21;
	add.s32 	%r11, %r10, 144;
	add.s32 	%r12, %r11, %r23;
	@%p2 bra 	$L__BB0_2;
	mad.lo.s32 	%r25, %r17, %r6, %r3;
	mul.wide.s32 	%rd8, %r25, 8;
	add.s64 	%rd9, %rd2, %rd8;
	ld.global.nc.f64 	%fd6, [%rd9];
	st.shared.f64 	[%r9+8], %fd6;
	add.s64 	%rd10, %rd1, %rd8;
	ld.global.nc.f64 	%fd7, [%rd10];
	st.shared.f64 	[%r12+8], %fd7;
	bra.uni 	$L__BB0_3;
$L__BB0_2:
	mov.b64 	%rd7, 0;
	st.shared.u64 	[%r9+8], %rd7;
	st.shared.u64 	[%r12+8], %rd7;
$L__BB0_3:
	setp.ne.s32 	%p3, %r5, 0;
	add.s32 	%r13, %r22, %r23;
	add.s32 	%r14, %r24, %r23;
	@%p3 bra 	$L__BB0_13;
	setp.ge.s32 	%p4, %r3, %r17;
	add.s32 	%r29, %r6, %r17;
	add.s32 	%r30, %r29, -1;
	rem.s32 	%r15, %r30, %r17;
	@%p4 bra 	$L__BB0_6;
	mad.lo.s32 	%r31, %r15, %r17, %r3;
	mul.wide.s32 	%rd12, %r31, 8;
	add.s64 	%rd13, %rd2, %rd12;
	ld.global.nc.f64 	%fd8, [%rd13];
	st.shared.f64 	[%r13+8], %fd8;
	add.s64 	%rd14, %rd1, %rd12;
	ld.global.nc.f64 	%fd9, [%rd14];
	st.shared.f64 	[%r14+8], %fd9;
	bra.uni 	$L__BB0_7;
$L__BB0_6:
	mov.b64 	%rd11, 0;
	st.shared.u64 	[%r13+8], %rd11;
	st.shared.u64 	[%r14+8], %rd11;
$L__BB0_7:
	setp.ne.s32 	%p5, %r2, 0;
	@%p5 bra 	$L__BB0_9;
	add.s32 	%r32, %r3, %r17;
	add.s32 	%r33, %r32, -1;
	rem.s32 	%r34, %r33, %r17;
	mad.lo.s32 	%r35, %r15, %r17, %r34;
	mul.wide.s32 	%rd15, %r35, 8;
	add.s64 	%rd16, %rd2, %rd15;
	ld.global.nc.f64 	%fd10, [%rd16];
	st.shared.f64 	[_ZZ17gray_scott_kernelPKdS0_PdS1_idddddE6tile_U], %fd10;
	add.s64 	%rd17, %rd1, %rd15;
	ld.global.nc.f64 	%fd11, [%rd17];
	st.shared.f64 	[_ZZ17gray_scott_kernelPKdS0_PdS1_idddddE6tile_V], %fd11;
$L__BB0_9:
	add.s32 	%r36, %r1, -1;
	setp.ne.s32 	%p6, %r2, %r36;
	@%p6 bra 	$L__BB0_13;
	setp.lt.s32 	%p7, %r17, 0;
	@%p7 bra 	$L__BB0_12;
	add.s32 	%r37, %r3, 1;
	rem.s32 	%r38, %r37, %r17;
	mad.lo.s32 	%r39, %r15, %r17, %r38;
	mul.wide.s32 	%rd19, %r39, 8;
	add.s64 	%rd20, %rd2, %rd19;
	ld.global.nc.f64 	%fd12, [%rd20];
	st.shared.f64 	[_ZZ17gray_scott_kernelPKdS0_PdS1_idddddE6tile_U+136], %fd12;
	add.s64 	%rd21, %rd1, %rd19;
	ld.global.nc.f64 	%fd13, [%rd21];
	st.shared.f64 	[_ZZ17gray_scott_kernelPKdS0_PdS1_idddddE6tile_V+136], %fd13;
	bra.uni 	$L__BB0_13;
$L__BB0_12:
	mov.b64 	%rd18, 0;
	st.shared.u64 	[_ZZ17gray_scott_kernelPKdS0_PdS1_idddddE6tile_U+136], %rd18;
	st.shared.u64 	[_ZZ17gray_scott_kernelPKdS0_PdS1_idddddE6tile_V+136], %rd18;
$L__BB0_13:
	add.s32 	%r40, %r4, -1;
	setp.ne.s32 	%p8, %r5, %r40;
	@%p8 bra 	$L__BB0_25;
	setp.ge.s32 	%p9, %r3, %r17;
	add.s32 	%r41, %r6, 1;
	rem.s32 	%r16, %r41, %r17;
	setp.lt.s32 	%p10, %r17, 0;
	or.pred  	%p11, %p10, %p9;
	@%p11 bra 	$L__BB0_16;
	mad.lo.s32 	%r42, %r16, %r17, %r3;
	mul.wide.s32 	%rd23, %r42, 8;
	add.s64 	%rd24, %rd2, %rd23;
	ld.global.nc.f64 	%fd14, [%rd24];
	st.shared.f64 	[%r13+2456], %fd14;
	add.s64 	%rd25, %rd1, %rd23;
	ld.global.nc.f64 	%fd15, [%rd25];
	st.shared.f64 	[%r14+2456], %fd15;
	bra.uni 	$L__BB0_17;
$L__BB0_16:
	mov.b64 	%rd22, 0;
	st.shared.u64 	[%r13+2456], %rd22;
	st.shared.u64 	[%r14+2456], %rd22;
$L__BB0_17:
	setp.ne.s32 	%p12, %r2, 0;
	@%p12 bra 	$L__BB0_21;
	setp.lt.s32 	%p13, %r17, 0;
	@%p13 bra 	$L__BB0_20;
	add.s32 	%r43, %r3, %r17;
	add.s32 	%r44, %r43, -1;
	rem.s32 	%r45, %r44, %r17;
	mad.lo.s32 	%r46, %r16, %r17, %r45;
	mul.wide.s32 	%rd27, %r46, 8;
	add.s64 	%rd28, %rd2, %rd27;
	ld.global.nc.f64 	%fd16, [%rd28];
	st.shared.f64 	[_ZZ17gray_scott_kernelPKdS0_PdS1_idddddE6tile_U+2448], %fd16;
	add.s64 	%rd29, %rd1, %rd27;
	ld.global.nc.f64 	%fd17, [%rd29];
	st.shared.f64 	[_ZZ17gray_scott_kernelPKdS0_PdS1_idddddE6tile_V+2448], %fd17;
	bra.uni 	$L__BB0_21;
$L__BB0_20:
	mov.b64 	%rd26, 0;
	st.shared.u64 	[_ZZ17gray_scott_kernelPKdS0_PdS1_idddddE6tile_U+2448], %rd26;
	st.shared.u64 	[_ZZ17gray_scott_kernelPKdS0_PdS1_idddddE6tile_V+2448], %rd26;
$L__BB0_21:
	add.s32 	%r47, %r1, -1;
	setp.ne.s32 	%p14, %r2, %r47;
	@%p14 bra 	$L__BB0_25;
	setp.lt.s32 	%p15, %r17, 0;
	@%p15 bra 	$L__BB0_24;
	add.s32 	%r48, %r3, 1;
	rem.s32 	%r49, %r48, %r17;
	mad.lo.s32 	%r50, %r16, %r17, %r49;
	mul.wide.s32 	%rd31, %r50, 8;
	add.s64 	%rd32, %rd2, %rd31;
	ld.global.nc.f64 	%fd18, [%rd32];
	st.shared.f64 	[_ZZ17gray_scott_kernelPKdS0_PdS1_idddddE6tile_U+2584], %fd18;
	add.s64 	%rd33, %rd1, %rd31;
	ld.global.nc.f64 	%fd19, [%rd33];
	st.shared.f64 	[_ZZ17gray_scott_kernelPKdS0_PdS1_idddddE6tile_V+2584], %fd19;
	bra.uni 	$L__BB0_25;
$L__BB0_24:
	mov.b64 	%rd30, 0;
	st.shared.u64 	[_ZZ17gray_scott_kernelPKdS0_PdS1_idddddE6tile_U+2584], %rd30;
	st.shared.u64 	[_ZZ17gray_scott_kernelPKdS0_PdS1_idddddE6tile_V+2584], %rd30;
$L__BB0_25:
	setp.ne.s32 	%p16, %r2, 0;
	@%p16 bra 	$L__BB0_29;
	setp.ge.s32 	%p17, %r6, %r17;
	@%p17 bra 	$L__BB0_28;
	add.s32 	%r51, %r3, %r17;
	add.s32 	%r52, %r51, -1;
	rem.s32 	%r53, %r52, %r17;
	mad.lo.s32 	%r54, %r17, %r6, %r53;
	mul.wide.s32 	%rd35, %r54, 8;
	add.s64 	%rd36, %rd2, %rd35;
	ld.global.nc.f64 	%fd20, [%rd36];
	st.shared.f64 	[%r8], %fd20;
	add.s64 	%rd37, %rd1, %rd35;
	ld.global.nc.f64 	%fd21, [%rd37];
	st.shared.f64 	[%r11], %fd21;
	bra.uni 	$L__BB0_29;
$L__BB0_28:
	mov.b64 	%rd34, 0;
	st.shared.u64 	[%r8], %rd34;
	st.shared.u64 	[%r11], %rd34;
$L__BB0_29:
	add.s32 	%r55, %r1, -1;
	setp.ne.s32 	%p18, %r2, %r55;
	@%p18 bra 	$L__BB0_33;
	setp.ge.s32 	%p19, %r6, %r17;
	setp.lt.s32 	%p20, %r17, 0;
	or.pred  	%p21, %p19, %p20;
	@%p21 bra 	$L__BB0_32;
	add.s32 	%r56, %r3, 1;
	rem.s32 	%r57, %r56, %r17;
	mad.lo.s32 	%r58, %r17, %r6, %r57;
	mul.wide.s32 	%rd39, %r58, 8;
	add.s64 	%rd40, %rd2, %rd39;
	ld.global.nc.f64 	%fd22, [%rd40];
	st.shared.f64 	[%r7+280], %fd22;
	add.s64 	%rd41, %rd1, %rd39;
	ld.global.nc.f64 	%fd23, [%rd41];
	st.shared.f64 	[%r10+280], %fd23;
	bra.uni 	$L__BB0_33;
$L__BB0_32:
	mov.b64 	%rd38, 0;
	st.shared.u64 	[%r7+280], %rd38;
	st.shared.u64 	[%r10+280], %rd38;
$L__BB0_33:
	bar.sync 	0;
	not.pred 	%p22, %p1;
	@%p22 bra 	$L__BB0_35;
	ld.param.f64 	%fd58, [_Z17gray_scott_kernelPKdS0_PdS1_iddddd_param_6];
	ld.param.f64 	%fd57, [_Z17gray_scott_kernelPKdS0_PdS1_iddddd_param_5];
	ld.param.u64 	%rd48, [_Z17gray_scott_kernelPKdS0_PdS1_iddddd_param_3];
	ld.param.u64 	%rd47, [_Z17gray_scott_kernelPKdS0_PdS1_iddddd_param_2];
	ld.shared.f64 	%fd24, [%r9+8];
	ld.shared.f64 	%fd25, [%r12+8];
	ld.shared.f64 	%fd26, [%r9+152];
	ld.shared.f64 	%fd27, [%r9+-136];
	add.f64 	%fd28, %fd26, %fd27;
	ld.shared.f64 	%fd29, [%r9+16];
	add.f64 	%fd30, %fd28, %fd29;
	ld.shared.f64 	%fd31, [%r9];
	add.f64 	%fd32, %fd30, %fd31;
	mul.f64 	%fd33, %fd24, 0d4010000000000000;
	sub.f64 	%fd34, %fd32, %fd33;
	ld.shared.f64 	%fd35, [%r12+152];
	ld.shared.f64 	%fd36, [%r12+-136];
	add.f64 	%fd37, %fd35, %fd36;
	ld.shared.f64 	%fd38, [%r12+16];
	add.f64 	%fd39, %fd37, %fd38;
	ld.shared.f64 	%fd40, [%r12];
	add.f64 	%fd41, %fd39, %fd40;
	mul.f64 	%fd42, %fd25, 0d4010000000000000;
	sub.f64 	%fd43, %fd41, %fd42;
	mul.f64 	%fd44, %fd24, %fd25;
	mul.f64 	%fd45, %fd25, %fd44;
	mul.f64 	%fd46, %fd57, %fd34;
	sub.f64 	%fd47, %fd46, %fd45;
	mov.f64 	%fd48, 0d3FF0000000000000;
	sub.f64 	%fd49, %fd48, %fd24;
	fma.rn.f64 	%fd50, %fd3, %fd49, %fd47;
	fma.rn.f64 	%fd51, %fd5, %fd50, %fd24;
	mad.lo.s32 	%r59, %r17, %r6, %r3;
	cvta.to.global.u64 	%rd42, %rd47;
	mul.wide.s32 	%rd43, %r59, 8;
	add.s64 	%rd44, %rd42, %rd43;
	st.global.f64 	[%rd44], %fd51;
	fma.rn.f64 	%fd52, %fd58, %fd43, %fd45;
	add.f64 	%fd53, %fd3, %fd4;
	mul.f64 	%fd54, %fd53, %fd25;
	sub.f64 	%fd55, %fd52, %fd54;
	fma.rn.f64 	%fd56, %fd5, %fd55, %fd25;
	cvta.to.global.u64 	%rd45, %rd48;
	add.s64 	%rd46, %rd45, %rd43;
	st.global.f64 	[%rd46], %fd56;
$L__BB0_35:
	ret;

}


// ===== COMPILED SASS (sm_100) =====

	.target	sm_100

	.elftype	@"ET_EXEC"


//--------------------- .note.nv.tkinfo           --------------------------
	.section	.note.nv.tkinfo,"",@"SHT_NOTE"
	.sectionflags	@"SHF_NOTE_NV_TKINFO"
	.tkinfo
        /*0018*/ 	.word	0x00000002
        /*0030*/ 	.string	""
        /*0030*/ 	.string	"ptxas"
        /*0030*/ 	.string	"Cuda compilation tools, release 13.0, V13.0.88"
        /*0030*/ 	.string	"Build cuda_13.0.r13.0/compiler.36424714_0"
        /*0030*/ 	.string	"-arch sm_100 -m 64 "



//--------------------- .note.nv.cuinfo           --------------------------
	.section	.note.nv.cuinfo,"",@"SHT_NOTE"
	.sectionflags	@"SHF_NOTE_NV_CUINFO"
        /*0018*/ 	.short	0x0002
        /*001a*/ 	.short	0x0064
        /*001c*/ 	.short	0x0082
	.zero		2


//--------------------- .nv.info                  --------------------------
	.section	.nv.info,"",@"SHT_CUDA_INFO"
	.align	4


	//----- nvinfo : EIATTR_REGCOUNT
	.align		4
        /*0000*/ 	.byte	0x04, 0x2f
        /*0002*/ 	.short	(.L_1 - .L_0)
	.align		4
.L_0:
        /*0004*/ 	.word	index@(_Z17gray_scott_kernelPKdS0_PdS1_iddddd)
        /*0008*/ 	.word	0x0000001e


	//----- nvinfo : EIATTR_FRAME_SIZE
	.align		4
.L_1:
        /*000c*/ 	.byte	0x04, 0x11
        /*000e*/ 	.short	(.L_3 - .L_2)
	.align		4
.L_2:
        /*0010*/ 	.word	index@(_Z17gray_scott_kernelPKdS0_PdS1_iddddd)
        /*0014*/ 	.word	0x00000000


	//----- nvinfo : EIATTR_MIN_STACK_SIZE
	.align		4
.L_3:
        /*0018*/ 	.byte	0x04, 0x12
        /*001a*/ 	.short	(.L_5 - .L_4)
	.align		4
.L_4:
        /*001c*/ 	.word	index@(_Z17gray_scott_kernelPKdS0_PdS1_iddddd)
        /*0020*/ 	.word	0x00000000
.L_5:


//--------------------- .nv.compat                --------------------------
	.section	.nv.compat,"",@"SHT_CUDA_COMPAT_INFO"
	.align	4
        /*0000*/ 	.byte	0x02, 0x09, 0x00, 0x00, 0x02, 0x02, 0x01, 0x00, 0x02, 0x05, 0x05, 0x00, 0x03, 0x07, 0x01, 0x01
        /*0010*/ 	.byte	0x02, 0x03, 0x00, 0x00, 0x02, 0x06, 0x01, 0x00, 0x04, 0x0b, 0x08, 0x00, 0x01, 0x00, 0x00, 0x00
        /*0020*/ 	.byte	0x00, 0x00, 0x00, 0x00


//--------------------- .nv.info._Z17gray_scott_kernelPKdS0_PdS1_iddddd --------------------------
	.section	.nv.info._Z17gray_scott_kernelPKdS0_PdS1_iddddd,"",@"SHT_CUDA_INFO"
	.sectionflags	@""
	.align	4


	//----- nvinfo : EIATTR_CUDA_API_VERSION
	.align		4
        /*0000*/ 	.byte	0x04, 0x37
        /*0002*/ 	.short	(.L_7 - .L_6)
.L_6:
        /*0004*/ 	.word	0x00000082


	//----- nvinfo : EIATTR_KPARAM_INFO
	.align		4
.L_7:
        /*0008*/ 	.byte	0x04, 0x17
        /*000a*/ 	.short	(.L_9 - .L_8)
.L_8:
        /*000c*/ 	.word	0x00000000
        /*0010*/ 	.short	0x0009
        /*0012*/ 	.short	0x0048
        /*0014*/ 	.byte	0x00, 0xf0, 0x21, 0x00


	//----- nvinfo : EIATTR_KPARAM_INFO
	.align		4
.L_9:
        /*0018*/ 	.byte	0x04, 0x17
        /*001a*/ 	.short	(.L_11 - .L_10)
.L_10:
        /*001c*/ 	.word	0x00000000
        /*0020*/ 	.short	0x0008
        /*0022*/ 	.short	0x0040
        /*0024*/ 	.byte	0x00, 0xf0, 0x21, 0x00


	//----- nvinfo : EIATTR_KPARAM_INFO
	.align		4
.L_11:
        /*0028*/ 	.byte	0x04, 0x17
        /*002a*/ 	.short	(.L_13 - .L_12)
.L_12:
        /*002c*/ 	.word	0x00000000
        /*0030*/ 	.short	0x0007
        /*0032*/ 	.short	0x0038
        /*0034*/ 	.byte	0x00, 0xf0, 0x21, 0x00


	//----- nvinfo : EIATTR_KPARAM_INFO
	.align		4
.L_13:
        /*0038*/ 	.byte	0x04, 0x17
        /*003a*/ 	.short	(.L_15 - .L_14)
.L_14:
        /*003c*/ 	.word	0x00000000
        /*0040*/ 	.short	0x0006
        /*0042*/ 	.short	0x0030
        /*0044*/ 	.byte	0x00, 0xf0, 0x21, 0x00


	//----- nvinfo : EIATTR_KPARAM_INFO
	.align		4
.L_15:
        /*0048*/ 	.byte	0x04, 0x17
        /*004a*/ 	.short	(.L_17 - .L_16)
.L_16:
        /*004c*/ 	.word	0x00000000
        /*0050*/ 	.short	0x0005
        /*0052*/ 	.short	0x0028
        /*0054*/ 	.byte	0x00, 0xf0, 0x21, 0x00


	//----- nvinfo : EIATTR_KPARAM_INFO
	.align		4
.L_17:
        /*0058*/ 	.byte	0x04, 0x17
        /*005a*/ 	.short	(.L_19 - .L_18)
.L_18:
        /*005c*/ 	.word	0x00000000
        /*0060*/ 	.short	0x0004
        /*0062*/ 	.short	0x0020
        /*0064*/ 	.byte	0x00, 0xf0, 0x11, 0x00


	//----- nvinfo : EIATTR_KPARAM_INFO
	.align		4
.L_19:
        /*0068*/ 	.byte	0x04, 0x17
        /*006a*/ 	.short	(.L_21 - .L_20)
.L_20:
        /*006c*/ 	.word	0x00000000
        /*0070*/ 	.short	0x0003
        /*0072*/ 	.short	0x0018
        /*0074*/ 	.byte	0x00, 0xf5, 0x21, 0x00


	//----- nvinfo : EIATTR_KPARAM_INFO
	.align		4
.L_21:
        /*0078*/ 	.byte	0x04, 0x17
        /*007a*/ 	.short	(.L_23 - .L_22)
.L_22:
        /*007c*/ 	.word	0x00000000
        /*0080*/ 	.short	0x0002
        /*0082*/ 	.short	0x0010
        /*0084*/ 	.byte	0x00, 0xf5, 0x21, 0x00


	//----- nvinfo : EIATTR_KPARAM_INFO
	.align		4
.L_23:
        /*0088*/ 	.byte	0x04, 0x17
        /*008a*/ 	.short	(.L_25 - .L_24)
.L_24:
        /*008c*/ 	.word	0x00000000
        /*0090*/ 	.short	0x0001
        /*0092*/ 	.short	0x0008
        /*0094*/ 	.byte	0x00, 0xf5, 0x21, 0x00


	//----- nvinfo : EIATTR_KPARAM_INFO
	.align		4
.L_25:
        /*0098*/ 	.byte	0x04, 0x17
        /*009a*/ 	.short	(.L_27 - .L_26)
.L_26:
        /*009c*/ 	.word	0x00000000
        /*00a0*/ 	.short	0x0000
        /*00a2*/ 	.short	0x0000
        /*00a4*/ 	.byte	0x00, 0xf5, 0x21, 0x00


	//----- nvinfo : EIATTR_SPARSE_MMA_MASK
	.align		4
.L_27:
        /*00a8*/ 	.byte	0x03, 0x50
        /*00aa*/ 	.short	0x0000


	//----- nvinfo : EIATTR_MAXREG_COUNT
	.align		4
        /*00ac*/ 	.byte	0x03, 0x1b
        /*00ae*/ 	.short	0x00ff


	//----- nvinfo : EIATTR_NUM_BARRIERS
	.align		4
        /*00b0*/ 	.byte	0x02, 0x4c
        /*00b2*/ 	.byte	0x01
	.zero		1


	//----- nvinfo : EIATTR_MERCURY_ISA_VERSION
	.align		4
        /*00b4*/ 	.byte	0x03, 0x5f
        /*00b6*/ 	.short	0x0101


	//----- nvinfo : EIATTR_VRC_CTA_INIT_COUNT
	.align		4
        /*00b8*/ 	.byte	0x02, 0x4a
	.zero		1
	.zero		1


	//----- nvinfo : EIATTR_EXIT_INSTR_OFFSETS
	.align		4
        /*00bc*/ 	.byte	0x04, 0x1c
        /*00be*/ 	.short	(.L_29 - .L_28)


	//   ....[0]....
.L_28:
        /*00c0*/ 	.word	0x00001440


	//   ....[1]....
        /*00c4*/ 	.word	0x000016c0


	//----- nvinfo : EIATTR_CRS_STACK_SIZE
	.align		4
.L_29:
        /*00c8*/ 	.byte	0x04, 0x1e
        /*00ca*/ 	.short	(.L_31 - .L_30)
.L_30:
        /*00cc*/ 	.word	0x00000000


	//----- nvinfo : EIATTR_CBANK_PARAM_SIZE
	.align		4
.L_31:
        /*00d0*/ 	.byte	0x03, 0x19
        /*00d2*/ 	.short	0x0050


	//----- nvinfo : EIATTR_PARAM_CBANK
	.align		4
        /*00d4*/ 	.byte	0x04, 0x0a
        /*00d6*/ 	.short	(.L_33 - .L_32)
	.align		4
.L_32:
        /*00d8*/ 	.word	index@(.nv.constant0._Z17gray_scott_kernelPKdS0_PdS1_iddddd)
        /*00dc*/ 	.short	0x0380
        /*00de*/ 	.short	0x0050


	//----- nvinfo : EIATTR_SW_WAR
	.align		4
.L_33:
        /*00e0*/ 	.byte	0x04, 0x36
        /*00e2*/ 	.short	(.L_35 - .L_34)
.L_34:
        /*00e4*/ 	.word	0x00000008
.L_35:


//--------------------- .nv.callgraph             --------------------------
	.section	.nv.callgraph,"",@"SHT_CUDA_CALLGRAPH"
	.align	4
	.sectionentsize	8
	.align		4
        /*0000*/ 	.word	0x00000000
	.align		4
        /*0004*/ 	.word	0xffffffff
	.align		4
        /*0008*/ 	.word	0x00000000
	.align		4
        /*000c*/ 	.word	0xfffffffe
	.align		4
        /*0010*/ 	.word	0x00000000
	.align		4
        /*0014*/ 	.word	0xfffffffd
	.align		4
        /*0018*/ 	.word	0x00000000
	.align		4
        /*001c*/ 	.word	0xfffffffc


//--------------------- .text._Z17gray_scott_kernelPKdS0_PdS1_iddddd --------------------------
	.section	.text._Z17gray_scott_kernelPKdS0_PdS1_iddddd,"ax",@progbits
	.align	128
        .global         _Z17gray_scott_kernelPKdS0_PdS1_iddddd
        .type           _Z17gray_scott_kernelPKdS0_PdS1_iddddd,@function
        .size           _Z17gray_scott_kernelPKdS0_PdS1_iddddd,(.L_x_24 - _Z17gray_scott_kernelPKdS0_PdS1_iddddd)
        .other          _Z17gray_scott_kernelPKdS0_PdS1_iddddd,@"STO_CUDA_ENTRY STV_DEFAULT"
_Z17gray_scott_kernelPKdS0_PdS1_iddddd:
.text._Z17gray_scott_kernelPKdS0_PdS1_iddddd:
[----:B------:R-:W-:Y:S01]  /*0000*/  LDC R1, c[0x0][0x37c] ;  /* 0x0000df00ff017b82 */ /* 0x000fe20000000800 */
[----:B------:R-:W0:Y:S07]  /*0010*/  S2R R0, SR_TID.X ;  /* 0x0000000000007919 */ /* 0x000e2e0000002100 */
[----:B------:R-:W0:Y:S01]  /*0020*/  LDC R3, c[0x0][0x360] ;  /* 0x0000d800ff037b82 */ /* 0x000e220000000800 */
[----:B------:R-:W1:Y:S07]  /*0030*/  S2R R2, SR_TID.Y ;  /* 0x0000000000027919 */ /* 0x000e6e0000002200 */
[----:B------:R-:W0:Y:S08]  /*0040*/  S2UR UR4, SR_CTAID.X ;  /* 0x00000000000479c3 */ /* 0x000e300000002500 */
[----:B------:R-:W1:Y:S08]  /*0050*/  S2UR UR5, SR_CTAID.Y ;  /* 0x00000000000579c3 */ /* 0x000e700000002600 */
[----:B------:R-:W1:Y:S08]  /*0060*/  LDC R5, c[0x0][0x364] ;  /* 0x0000d900ff057b82 */ /* 0x000e700000000800 */
[----:B------:R-:W2:Y:S01]  /*0070*/  LDC R4, c[0x0][0x3a0] ;  /* 0x0000e800ff047b82 */ /* 0x000ea20000000800 */
[----:B0-----:R-:W-:-:S07]  /*0080*/  IMAD R7, R3, UR4, R0 ;  /* 0x0000000403077c24 */ /* 0x001fce000f8e0200 */
[----:B------:R-:W0:Y:S01]  /*0090*/  LDC.64 R16, c[0x0][0x380] ;  /* 0x0000e000ff107b82 */ /* 0x000e220000000a00 */
[----:B-1----:R-:W-:-:S07]  /*00a0*/  IMAD R9, R5, UR5, R2 ;  /* 0x0000000505097c24 */ /* 0x002fce000f8e0202 */
[----:B------:R-:W1:Y:S01]  /*00b0*/  LDC.64 R18, c[0x0][0x388] ;  /* 0x0000e200ff127b82 */ /* 0x000e620000000a00 */
[----:B------:R-:W3:Y:S01]  /*00c0*/  LDCU.64 UR4, c[0x0][0x358] ;  /* 0x00006b00ff0477ac */ /* 0x000ee20008000a00 */
[----:B------:R-:W-:-:S04]  /*00d0*/  VIMNMX R21, PT, PT, R7, R9, !PT ;  /* 0x0000000907157248 */ /* 0x000fc80007fe0100 */
[----:B--2---:R-:W-:-:S13]  /*00e0*/  ISETP.GE.AND P0, PT, R21, R4, PT ;  /* 0x000000041500720c */ /* 0x004fda0003f06270 */
[----:B------:R-:W-:-:S04]  /*00f0*/  @!P0 IMAD R11, R9, R4, R7 ;  /* 0x00000004090b8224 */ /* 0x000fc800078e0207 */
[----:B0-----:R-:W-:-:S04]  /*0100*/  @!P0 IMAD.WIDE R16, R11, 0x8, R16 ;  /* 0x000000080b108825 */ /* 0x001fc800078e0210 */
[----:B-1----:R-:W-:Y:S02]  /*0110*/  @!P0 IMAD.WIDE R18, R11, 0x8, R18 ;  /* 0x000000080b128825 */ /* 0x002fe400078e0212 */
[----:B---3--:R-:W2:Y:S04]  /*0120*/  @!P0 LDG.E.64.CONSTANT R16, desc[UR4][R16.64] ;  /* 0x0000000410108981 */ /* 0x008ea8000c1e9b00 */
[----:B------:R-:W3:Y:S01]  /*0130*/  @!P0 LDG.E.64.CONSTANT R18, desc[UR4][R18.64] ;  /* 0x0000000412128981 */ /* 0x000ee2000c1e9b00 */
[----:B------:R-:W-:Y:S01]  /*0140*/  MOV R11, 0x400 ;  /* 0x00000400000b7802 */ /* 0x000fe20000000f00 */
[----:B------:R-:W-:Y:S01]  /*0150*/  BSSY.RECONVERGENT B0, `(.L_x_0) ;  /* 0x0000070000007945 */ /* 0x000fe20003800200 */
[----:B------:R-:W-:Y:S01]  /*0160*/  ISETP.GE.AND P1, PT, R21, R4, PT ;  /* 0x000000041500720c */ /* 0x000fe20003f26270 */
[----:B------:R-:W0:Y:S02]  /*0170*/  S2R R23, SR_CgaCtaId ;  /* 0x0000000000177919 */ /* 0x000e240000008800 */
[----:B------:R-:W-:Y:S01]  /*0180*/  VIADD R6, R11, 0xa20 ;  /* 0x00000a200b067836 */ /* 0x000fe20000000000 */
[----:B0-----:R-:W-:-:S04]  /*0190*/  LEA R11, R23, R11, 0x18 ;  /* 0x0000000b170b7211 */ /* 0x001fc800078ec0ff */
[----:B------:R-:W-:Y:S01]  /*01a0*/  LEA R23, R23, R6, 0x18 ;  /* 0x0000000617177211 */ /* 0x000fe200078ec0ff */
[----:B------:R-:W-:-:S04]  /*01b0*/  IMAD R13, R2, 0x90, R11 ;  /* 0x00000090020d7824 */ /* 0x000fc800078e020b */
[----:B------:R-:W-:Y:S02]  /*01c0*/  IMAD R15, R2, 0x90, R23 ;  /* 0x00000090020f7824 */ /* 0x000fe400078e0217 */
[C---:B------:R-:W-:Y:S02]  /*01d0*/  IMAD R6, R0.reuse, 0x8, R13 ;  /* 0x0000000800067824 */ /* 0x040fe400078e020d */
[C---:B------:R-:W-:Y:S01]  /*01e0*/  IMAD R10, R0.reuse, 0x8, R11 ;  /* 0x00000008000a7824 */ /* 0x040fe200078e020b */
[C---:B------:R-:W-:Y:S01]  /*01f0*/  LEA R8, R0.reuse, R15, 0x3 ;  /* 0x0000000f00087211 */ /* 0x040fe200078e18ff */
[----:B------:R-:W-:Y:S01]  /*0200*/  IMAD R12, R0, 0x8, R23 ;  /* 0x00000008000c7824 */ /* 0x000fe200078e0217 */
[----:B--2---:R0:W-:Y:S04]  /*0210*/  @!P0 STS.64 [R6+0x98], R16 ;  /* 0x0000981006008388 */ /* 0x0041e80000000a00 */
[----:B---3--:R0:W-:Y:S04]  /*0220*/  @!P0 STS.64 [R8+0x98], R18 ;  /* 0x0000981208008388 */ /* 0x0081e80000000a00 */
[----:B------:R0:W-:Y:S04]  /*0230*/  @P0 STS.64 [R6+0x98], RZ ;  /* 0x000098ff06000388 */ /* 0x0001e80000000a00 */
[----:B------:R0:W-:Y:S01]  /*0240*/  @P0 STS.64 [R8+0x98], RZ ;  /* 0x000098ff08000388 */ /* 0x0001e20000000a00 */
[----:B------:R-:W-:-:S13]  /*0250*/  ISETP.NE.AND P0, PT, R2, RZ, PT ;  /* 0x000000ff0200720c */ /* 0x000fda0003f05270 */
[----:B0-----:R-:W-:Y:S05]  /*0260*/  @P0 BRA `(.L_x_1) ;  /* 0x0000000400780947 */ /* 0x001fea0003800000 */
[-C--:B------:R-:W-:Y:S01]  /*0270*/  IABS R14, R4.reuse ;  /* 0x00000004000e7213 */ /* 0x080fe20000000000 */
[----:B------:R-:W-:Y:S01]  /*0280*/  IMAD.MOV.U32 R20, RZ, RZ, RZ ;  /* 0x000000ffff147224 */ /* 0x000fe200078e00ff */
[----:B------:R-:W-:Y:S01]  /*0290*/  IADD3 R16, PT, PT, R9, -0x1, R4 ;  /* 0xffffffff09107810 */ /* 0x000fe20007ffe004 */
[----:B------:R-:W-:Y:S01]  /*02a0*/  BSSY.RECONVERGENT B1, `(.L_x_2) ;  /* 0x0000024000017945 */ /* 0x000fe20003800200 */
[----:B------:R-:W0:Y:S01]  /*02b0*/  I2F.RP R17, R14 ;  /* 0x0000000e00117306 */ /* 0x000e220000209400 */
[----:B------:R-:W-:Y:S02]  /*02c0*/  ISETP.GE.AND P3, PT, R7, R4, PT ;  /* 0x000000040700720c */ /* 0x000fe40003f66270 */
[----:B------:R-:W-:Y:S02]  /*02d0*/  IABS R18, R16 ;  /* 0x0000001000127213 */ /* 0x000fe40000000000 */
[----:B------:R-:W-:-:S03]  /*02e0*/  ISETP.GE.AND P2, PT, R16, RZ, PT ;  /* 0x000000ff1000720c */ /* 0x000fc60003f46270 */
[----:B0-----:R-:W0:Y:S02]  /*02f0*/  MUFU.RCP R17, R17 ;  /* 0x0000001100117308 */ /* 0x001e240000001000 */
[----:B0-----:R-:W-:-:S06]  /*0300*/  IADD3 R21, PT, PT, R17, 0xffffffe, RZ ;  /* 0x0ffffffe11157810 */ /* 0x001fcc0007ffe0ff */
[----:B------:R-:W0:Y:S02]  /*0310*/  F2I.FTZ.U32.TRUNC.NTZ R21, R21 ;  /* 0x0000001500157305 */ /* 0x000e24000021f000 */
[----:B0-----:R-:W-:-:S04]  /*0320*/  IMAD.MOV R19, RZ, RZ, -R21 ;  /* 0x000000ffff137224 */ /* 0x001fc800078e0a15 */
[----:B------:R-:W-:-:S04]  /*0330*/  IMAD R19, R19, R14, RZ ;  /* 0x0000000e13137224 */ /* 0x000fc800078e02ff */
[----:B------:R-:W-:Y:S01]  /*0340*/  IMAD.HI.U32 R20, R21, R19, R20 ;  /* 0x0000001315147227 */ /* 0x000fe200078e0014 */
[----:B------:R-:W-:Y:S02]  /*0350*/  MOV R19, R18 ;  /* 0x0000001200137202 */ /* 0x000fe40000000f00 */
[----:B------:R-:W-:-:S03]  /*0360*/  LOP3.LUT R21, RZ, R4, RZ, 0x33, !PT ;  /* 0x00000004ff157212 */ /* 0x000fc600078e33ff */
[----:B------:R-:W-:-:S04]  /*0370*/  IMAD.HI.U32 R17, R20, R19, RZ ;  /* 0x0000001314117227 */ /* 0x000fc800078e00ff */
[----:B------:R-:W-:-:S04]  /*0380*/  IMAD.MOV R17, RZ, RZ, -R17 ;  /* 0x000000ffff117224 */ /* 0x000fc800078e0a11 */
[----:B------:R-:W-:-:S05]  /*0390*/  IMAD R17, R14, R17, R19 ;  /* 0x000000110e117224 */ /* 0x000fca00078e0213 */
[----:B------:R-:W-:-:S13]  /*03a0*/  ISETP.GT.U32.AND P0, PT, R14, R17, PT ;  /* 0x000000110e00720c */ /* 0x000fda0003f04070 */
[----:B------:R-:W-:-:S05]  /*03b0*/  @!P0 IMAD.IADD R17, R17, 0x1, -R14 ;  /* 0x0000000111118824 */ /* 0x000fca00078e0a0e */
[----:B------:R-:W-:-:S13]  /*03c0*/  ISETP.GT.U32.AND P0, PT, R14, R17, PT ;  /* 0x000000110e00720c */ /* 0x000fda0003f04070 */
[----:B------:R-:W-:Y:S02]  /*03d0*/  @!P0 IADD3 R17, PT, PT, R17, -R14, RZ ;  /* 0x8000000e11118210 */ /* 0x000fe40007ffe0ff */
[----:B------:R-:W-:-:S03]  /*03e0*/  ISETP.NE.AND P0, PT, R4, RZ, PT ;  /* 0x000000ff0400720c */ /* 0x000fc60003f05270 */
[----:B------:R-:W-:-:S05]  /*03f0*/  @!P2 IMAD.MOV R17, RZ, RZ, -R17 ;  /* 0x000000ffff11a224 */ /* 0x000fca00078e0a11 */
[----:B------:R-:W-:Y:S01]  /*0400*/  SEL R23, R21, R17, !P0 ;  /* 0x0000001115177207 */ /* 0x000fe20004000000 */
[----:B------:R-:W-:Y:S06]  /*0410*/  @P3 BRA `(.L_x_3) ;  /* 0x0000000000283947 */ /* 0x000fec0003800000 */
[----:B------:R-:W0:Y:S01]  /*0420*/  LDC.64 R16, c[0x0][0x380] ;  /* 0x0000e000ff107b82 */ /* 0x000e220000000a00 */
[----:B------:R-:W-:-:S07]  /*0430*/  IMAD R25, R23, R4, R7 ;  /* 0x0000000417197224 */ /* 0x000fce00078e0207 */
[----:B------:R-:W1:Y:S01]  /*0440*/  LDC.64 R18, c[0x0][0x388] ;  /* 0x0000e200ff127b82 */ /* 0x000e620000000a00 */
[----:B0-----:R-:W-:-:S06]  /*0450*/  IMAD.WIDE R16, R25, 0x8, R16 ;  /* 0x0000000819107825 */ /* 0x001fcc00078e0210 */
[----:B------:R-:W2:Y:S01]  /*0460*/  LDG.E.64.CONSTANT R16, desc[UR4][R16.64] ;  /* 0x0000000410107981 */ /* 0x000ea2000c1e9b00 */
[----:B-1----:R-:W-:-:S06]  /*0470*/  IMAD.WIDE R18, R25, 0x8, R18 ;  /* 0x0000000819127825 */ /* 0x002fcc00078e0212 */
[----:B------:R-:W3:Y:S04]  /*0480*/  LDG.E.64.CONSTANT R18, desc[UR4][R18.64] ;  /* 0x0000000412127981 */ /* 0x000ee8000c1e9b00 */
[----:B--2---:R0:W-:Y:S04]  /*0490*/  STS.64 [R10+0x8], R16 ;  /* 0x000008100a007388 */ /* 0x0041e80000000a00 */
[----:B---3--:R0:W-:Y:S01]  /*04a0*/  STS.64 [R12+0x8], R18 ;  /* 0x000008120c007388 */ /* 0x0081e20000000a00 */
[----:B------:R-:W-:Y:S05]  /*04b0*/  BRA `(.L_x_4) ;  /* 0x0000000000087947 */ /* 0x000fea0003800000 */
.L_x_3:
[----:B------:R1:W-:Y:S04]  /*04c0*/  STS.64 [R10+0x8], RZ ;  /* 0x000008ff0a007388 */ /* 0x0003e80000000a00 */
[----:B------:R1:W-:Y:S02]  /*04d0*/  STS.64 [R12+0x8], RZ ;  /* 0x000008ff0c007388 */ /* 0x0003e40000000a00 */
.L_x_4:
[----:B------:R-:W-:Y:S05]  /*04e0*/  BSYNC.RECONVERGENT B1 ;  /* 0x0000000000017941 */ /* 0x000fea0003800200 */
.L_x_2:
[C---:B------:R-:W-:Y:S01]  /*04f0*/  ISETP.NE.AND P3, PT, R0.reuse, RZ, PT ;  /* 0x000000ff0000720c */ /* 0x040fe20003f65270 */
[----:B0-----:R-:W-:Y:S01]  /*0500*/  VIADD R17, R3, 0xffffffff ;  /* 0xffffffff03117836 */ /* 0x001fe20000000000 */
[----:B------:R-:W-:Y:S04]  /*0510*/  BSSY.RECONVERGENT B1, `(.L_x_5) ;  /* 0x0000018000017945 */ /* 0x000fe80003800200 */
[----:B------:R-:W-:-:S07]  /*0520*/  ISETP.NE.AND P2, PT, R0, R17, PT ;  /* 0x000000110000720c */ /* 0x000fce0003f45270 */
[----:B------:R-:W-:Y:S06]  /*0530*/  @P3 BRA `(.L_x_6) ;  /* 0x0000000000543947 */ /* 0x000fec0003800000 */
[----:B------:R-:W-:Y:S01]  /*0540*/  IADD3 R17, PT, PT, R7, -0x1, R4 ;  /* 0xffffffff07117810 */ /* 0x000fe20007ffe004 */
[----:B------:R-:W0:Y:S03]  /*0550*/  LDC.64 R18, c[0x0][0x380] ;  /* 0x0000e000ff127b82 */ /* 0x000e260000000a00 */
[----:B------:R-:W-:Y:S02]  /*0560*/  IABS R25, R17 ;  /* 0x0000001100197213 */ /* 0x000fe40000000000 */
[----:B------:R-:W-:-:S03]  /*0570*/  ISETP.GE.AND P4, PT, R17, RZ, PT ;  /* 0x000000ff1100720c */ /* 0x000fc60003f86270 */
[----:B------:R-:W-:-:S05]  /*0580*/  IMAD.HI.U32 R16, R20, R25, RZ ;  /* 0x0000001914107227 */ /* 0x000fca00078e00ff */
[----:B------:R-:W-:-:S05]  /*0590*/  IADD3 R16, PT, PT, -R16, RZ, RZ ;  /* 0x000000ff10107210 */ /* 0x000fca0007ffe1ff */
[C---:B------:R-:W-:Y:S02]  /*05a0*/  IMAD R25, R14.reuse, R16, R25 ;  /* 0x000000100e197224 */ /* 0x040fe400078e0219 */
[----:B------:R-:W2:Y:S03]  /*05b0*/  LDC.64 R16, c[0x0][0x388] ;  /* 0x0000e200ff107b82 */ /* 0x000ea60000000a00 */
[----:B------:R-:W-:-:S13]  /*05c0*/  ISETP.GT.U32.AND P3, PT, R14, R25, PT ;  /* 0x000000190e00720c */ /* 0x000fda0003f64070 */
[----:B------:R-:W-:-:S05]  /*05d0*/  @!P3 IMAD.IADD R25, R25, 0x1, -R14 ;  /* 0x000000011919b824 */ /* 0x000fca00078e0a0e */
[----:B------:R-:W-:-:S13]  /*05e0*/  ISETP.GT.U32.AND P3, PT, R14, R25, PT ;  /* 0x000000190e00720c */ /* 0x000fda0003f64070 */
[----:B------:R-:W-:-:S05]  /*05f0*/  @!P3 IMAD.IADD R25, R25, 0x1, -R14 ;  /* 0x000000011919b824 */ /* 0x000fca00078e0a0e */
[----:B------:R-:W-:-:S04]  /*0600*/  @!P4 IADD3 R25, PT, PT, -R25, RZ, RZ ;  /* 0x000000ff1919c210 */ /* 0x000fc80007ffe1ff */
[----:B------:R-:W-:-:S05]  /*0610*/  SEL R25, R21, R25, !P0 ;  /* 0x0000001915197207 */ /* 0x000fca0004000000 */
[----:B------:R-:W-:-:S04]  /*0620*/  IMAD R25, R23, R4, R25 ;  /* 0x0000000417197224 */ /* 0x000fc800078e0219 */
[----:B0-----:R-:W-:-:S04]  /*0630*/  IMAD.WIDE R18, R25, 0x8, R18 ;  /* 0x0000000819127825 */ /* 0x001fc800078e0212 */
[----:B--2---:R-:W-:Y:S02]  /*0640*/  IMAD.WIDE R16, R25, 0x8, R16 ;  /* 0x0000000819107825 */ /* 0x004fe400078e0210 */
[----:B------:R-:W2:Y:S04]  /*0650*/  LDG.E.64.CONSTANT R18, desc[UR4][R18.64] ;  /* 0x0000000412127981 */ /* 0x000ea8000c1e9b00 */
[----:B------:R-:W3:Y:S04]  /*0660*/  LDG.E.64.CONSTANT R16, desc[UR4][R16.64] ;  /* 0x0000000410107981 */ /* 0x000ee8000c1e9b00 */
[----:B--2---:R0:W-:Y:S04]  /*0670*/  STS.64 [R11], R18 ;  /* 0x000000120b007388 */ /* 0x0041e80000000a00 */
[----:B---3--:R0:W-:Y:S02]  /*0680*/  STS.64 [R11+0xa20], R16 ;  /* 0x000a20100b007388 */ /* 0x0081e40000000a00 */
.L_x_6:
[----:B------:R-:W-:Y:S05]  /*0690*/  BSYNC.RECONVERGENT B1 ;  /* 0x0000000000017941 */ /* 0x000fea0003800200 */
.L_x_5:
[----:B------:R-:W-:Y:S05]  /*06a0*/  @P2 BRA `(.L_x_1) ;  /* 0x0000000000682947 */ /* 0x000fea0003800000 */
[----:B------:R-:W-:-:S13]  /*06b0*/  ISETP.GE.AND P2, PT, R4, RZ, PT ;  /* 0x000000ff0400720c */ /* 0x000fda0003f46270 */
[----:B------:R-:W-:Y:S05]  /*06c0*/  @!P2 BRA `(.L_x_7) ;  /* 0x000000000058a947 */ /* 0x000fea0003800000 */
[----:B0-----:R-:W-:Y:S01]  /*06d0*/  VIADD R16, R7, 0x1 ;  /* 0x0000000107107836 */ /* 0x001fe20000000000 */
[----:B------:R-:W0:Y:S04]  /*06e0*/  LDC.64 R18, c[0x0][0x380] ;  /* 0x0000e000ff127b82 */ /* 0x000e280000000a00 */
[----:B------:R-:W-:Y:S02]  /*06f0*/  IABS R25, R16 ;  /* 0x0000001000197213 */ /* 0x000fe40000000000 */
[----:B------:R-:W-:Y:S02]  /*0700*/  ISETP.GE.AND P3, PT, R16, RZ, PT ;  /* 0x000000ff1000720c */ /* 0x000fe40003f66270 */
[----:B------:R-:W2:Y:S01]  /*0710*/  LDC.64 R16, c[0x0][0x388] ;  /* 0x0000e200ff107b82 */ /* 0x000ea20000000a00 */
[----:B------:R-:W-:-:S04]  /*0720*/  IMAD.HI.U32 R20, R20, R25, RZ ;  /* 0x0000001914147227 */ /* 0x000fc800078e00ff */
[----:B------:R-:W-:-:S04]  /*0730*/  IMAD.MOV R20, RZ, RZ, -R20 ;  /* 0x000000ffff147224 */ /* 0x000fc800078e0a14 */
[----:B------:R-:W-:-:S05]  /*0740*/  IMAD R25, R14, R20, R25 ;  /* 0x000000140e197224 */ /* 0x000fca00078e0219 */
[----:B------:R-:W-:-:S13]  /*0750*/  ISETP.GT.U32.AND P2, PT, R14, R25, PT ;  /* 0x000000190e00720c */ /* 0x000fda0003f44070 */
[----:B------:R-:W-:-:S04]  /*0760*/  @!P2 IADD3 R25, PT, PT, R25, -R14, RZ ;  /* 0x8000000e1919a210 */ /* 0x000fc80007ffe0ff */
[----:B------:R-:W-:-:S13]  /*0770*/  ISETP.GT.U32.AND P2, PT, R14, R25, PT ;  /* 0x000000190e00720c */ /* 0x000fda0003f44070 */
[----:B------:R-:W-:-:S04]  /*0780*/  @!P2 IMAD.IADD R25, R25, 0x1, -R14 ;  /* 0x000000011919a824 */ /* 0x000fc800078e0a0e */
[----:B------:R-:W-:-:S05]  /*0790*/  @!P3 IMAD.MOV R25, RZ, RZ, -R25 ;  /* 0x000000ffff19b224 */ /* 0x000fca00078e0a19 */
[----:B------:R-:W-:-:S05]  /*07a0*/  SEL R21, R21, R25, !P0 ;  /* 0x0000001915157207 */ /* 0x000fca0004000000 */
[----:B------:R-:W-:-:S04]  /*07b0*/  IMAD R21, R23, R4, R21 ;  /* 0x0000000417157224 */ /* 0x000fc800078e0215 */
[----:B0-----:R-:W-:-:S04]  /*07c0*/  IMAD.WIDE R18, R21, 0x8, R18 ;  /* 0x0000000815127825 */ /* 0x001fc800078e0212 */
[----:B--2---:R-:W-:Y:S02]  /*07d0*/  IMAD.WIDE R16, R21, 0x8, R16 ;  /* 0x0000000815107825 */ /* 0x004fe400078e0210 */
[----:B------:R-:W2:Y:S04]  /*07e0*/  LDG.E.64.CONSTANT R18, desc[UR4][R18.64] ;  /* 0x0000000412127981 */ /* 0x000ea8000c1e9b00 */
[----:B------:R-:W3:Y:S04]  /*07f0*/  LDG.E.64.CONSTANT R16, desc[UR4][R16.64] ;  /* 0x0000000410107981 */ /* 0x000ee8000c1e9b00 */
[----:B--2---:R2:W-:Y:S04]  /*0800*/  STS.64 [R11+0x88], R18 ;  /* 0x000088120b007388 */ /* 0x0045e80000000a00 */
[----:B---3--:R2:W-:Y:S01]  /*0810*/  STS.64 [R11+0xaa8], R16 ;  /* 0x000aa8100b007388 */ /* 0x0085e20000000a00 */
[----:B------:R-:W-:Y:S05]  /*0820*/  BRA `(.L_x_1) ;  /* 0x0000000000087947 */ /* 0x000fea0003800000 */
.L_x_7:
[----:B------:R3:W-:Y:S04]  /*0830*/  STS.64 [R11+0x88], RZ ;  /* 0x000088ff0b007388 */ /* 0x0007e80000000a00 */
[----:B------:R3:W-:Y:S02]  /*0840*/  STS.64 [R11+0xaa8], RZ ;  /* 0x000aa8ff0b007388 */ /* 0x0007e40000000a00 */
.L_x_1:
[----:B------:R-:W-:Y:S05]  /*0850*/  BSYNC.RECONVERGENT B0 ;  /* 0x0000000000007941 */ /* 0x000fea0003800200 */
.L_x_0:
[----:B------:R-:W-:Y:S01]  /*0860*/  IADD3 R5, PT, PT, R5, -0x1, RZ ;  /* 0xffffffff05057810 */ /* 0x000fe20007ffe0ff */
[----:B------:R-:W-:Y:S03]  /*0870*/  BSSY.RECONVERGENT B0, `(.L_x_8) ;  /* 0x0000067000007945 */ /* 0x000fe60003800200 */
[----:B------:R-:W-:-:S13]  /*0880*/  ISETP.NE.AND P0, PT, R2, R5, PT ;  /* 0x000000050200720c */ /* 0x000fda0003f05270 */
[----:B------:R-:W-:Y:S05]  /*0890*/  @P0 BRA `(.L_x_9) ;  /* 0x0000000400900947 */ /* 0x000fea0003800000 */
[----:B------:R-:W-:Y:S01]  /*08a0*/  IABS R2, R4 ;  /* 0x0000000400027213 */ /* 0x000fe20000000000 */
[----:B0-2---:R-:W-:Y:S01]  /*08b0*/  IMAD.MOV.U32 R16, RZ, RZ, RZ ;  /* 0x000000ffff107224 */ /* 0x005fe200078e00ff */
[----:B------:R-:W-:Y:S01]  /*08c0*/  IADD3 R14, PT, PT, R9, 0x1, RZ ;  /* 0x00000001090e7810 */ /* 0x000fe20007ffe0ff */
[----:B------:R-:W-:Y:S01]  /*08d0*/  BSSY.RECONVERGENT B1, `(.L_x_10) ;  /* 0x0000025000017945 */ /* 0x000fe20003800200 */
[----:B------:R-:W0:Y:S01]  /*08e0*/  I2F.RP R18, R2 ;  /* 0x0000000200127306 */ /* 0x000e220000209400 */
[----:B------:R-:W-:Y:S02]  /*08f0*/  ISETP.NE.AND P3, PT, R4, RZ, PT ;  /* 0x000000ff0400720c */ /* 0x000fe40003f65270 */
[----:B------:R-:W-:Y:S02]  /*0900*/  IABS R20, R14 ;  /* 0x0000000e00147213 */ /* 0x000fe40000000000 */
[----:B------:R-:W-:Y:S02]  /*0910*/  ISETP.GE.AND P2, PT, R14, RZ, PT ;  /* 0x000000ff0e00720c */ /* 0x000fe40003f46270 */
[----:B------:R-:W-:Y:S01]  /*0920*/  LOP3.LUT R14, RZ, R4, RZ, 0x33, !PT ;  /* 0x00000004ff0e7212 */ /* 0x000fe200078e33ff */
[----:B0-----:R-:W0:Y:S02]  /*0930*/  MUFU.RCP R18, R18 ;  /* 0x0000001200127308 */ /* 0x001e240000001000 */
[----:B0-----:R-:W-:-:S06]  /*0940*/  VIADD R19, R18, 0xffffffe ;  /* 0x0ffffffe12137836 */ /* 0x001fcc0000000000 */
[----:B------:R-:W0:Y:S02]  /*0950*/  F2I.FTZ.U32.TRUNC.NTZ R17, R19 ;  /* 0x0000001300117305 */ /* 0x000e24000021f000 */
[----:B0-----:R-:W-:-:S04]  /*0960*/  IMAD.MOV R5, RZ, RZ, -R17 ;  /* 0x000000ffff057224 */ /* 0x001fc800078e0a11 */
[----:B------:R-:W-:-:S04]  /*0970*/  IMAD R5, R5, R2, RZ ;  /* 0x0000000205057224 */ /* 0x000fc800078e02ff */
[----:B------:R-:W-:-:S04]  /*0980*/  IMAD.HI.U32 R5, R17, R5, R16 ;  /* 0x0000000511057227 */ /* 0x000fc800078e0010 */
[----:B------:R-:W-:-:S04]  /*0990*/  IMAD.MOV.U32 R17, RZ, RZ, R20 ;  /* 0x000000ffff117224 */ /* 0x000fc800078e0014 */
[----:B------:R-:W-:-:S05]  /*09a0*/  IMAD.HI.U32 R16, R5, R17, RZ ;  /* 0x0000001105107227 */ /* 0x000fca00078e00ff */
[----:B------:R-:W-:-:S05]  /*09b0*/  IADD3 R16, PT, PT, -R16, RZ, RZ ;  /* 0x000000ff10107210 */ /* 0x000fca0007ffe1ff */
[----:B------:R-:W-:-:S05]  /*09c0*/  IMAD R17, R2, R16, R17 ;  /* 0x0000001002117224 */ /* 0x000fca00078e0211 */
[----:B------:R-:W-:-:S13]  /*09d0*/  ISETP.GT.U32.AND P0, PT, R2, R17, PT ;  /* 0x000000110200720c */ /* 0x000fda0003f04070 */
[----:B------:R-:W-:-:S05]  /*09e0*/  @!P0 IMAD.IADD R17, R17, 0x1, -R2 ;  /* 0x0000000111118824 */ /* 0x000fca00078e0a02 */
[----:B------:R-:W-:-:S13]  /*09f0*/  ISETP.GT.U32.AND P0, PT, R2, R17, PT ;  /* 0x000000110200720c */ /* 0x000fda0003f04070 */
[----:B------:R-:W-:Y:S01]  /*0a00*/  @!P0 IMAD.IADD R17, R17, 0x1, -R2 ;  /* 0x0000000111118824 */ /* 0x000fe200078e0a02 */
[----:B------:R-:W-:-:S04]  /*0a10*/  ISETP.GE.AND P0, PT, R7, R4, PT ;  /* 0x000000040700720c */ /* 0x000fc80003f06270 */
[----:B------:R-:W-:Y:S02]  /*0a20*/  ISETP.LT.OR P0, PT, R4, RZ, P0 ;  /* 0x000000ff0400720c */ /* 0x000fe40000701670 */
[----:B------:R-:W-:-:S04]  /*0a30*/  @!P2 IADD3 R17, PT, PT, -R17, RZ, RZ ;  /* 0x000000ff1111a210 */ /* 0x000fc80007ffe1ff */
[----:B------:R-:W-:-:S07]  /*0a40*/  SEL R21, R14, R17, !P3 ;  /* 0x000000110e157207 */ /* 0x000fce0005800000 */
[----:B------:R-:W-:Y:S05]  /*0a50*/  @P0 BRA `(.L_x_11) ;  /* 0x0000000000280947 */ /* 0x000fea0003800000 */
[----:B------:R-:W0:Y:S01]  /*0a60*/  LDC.64 R16, c[0x0][0x380] ;  /* 0x0000e000ff107b82 */ /* 0x000e220000000a00 */
[----:B------:R-:W-:-:S07]  /*0a70*/  IMAD R23, R21, R4, R7 ;  /* 0x0000000415177224 */ /* 0x000fce00078e0207 */
[----:B------:R-:W2:Y:S01]  /*0a80*/  LDC.64 R18, c[0x0][0x388] ;  /* 0x0000e200ff127b82 */ /* 0x000ea20000000a00 */
[----:B0-----:R-:W-:-:S06]  /*0a90*/  IMAD.WIDE R16, R23, 0x8, R16 ;  /* 0x0000000817107825 */ /* 0x001fcc00078e0210 */
[----:B------:R-:W4:Y:S01]  /*0aa0*/  LDG.E.64.CONSTANT R16, desc[UR4][R16.64] ;  /* 0x0000000410107981 */ /* 0x000f22000c1e9b00 */
[----:B--2---:R-:W-:-:S06]  /*0ab0*/  IMAD.WIDE R18, R23, 0x8, R18 ;  /* 0x0000000817127825 */ /* 0x004fcc00078e0212 */
[----:B------:R-:W2:Y:S04]  /*0ac0*/  LDG.E.64.CONSTANT R18, desc[UR4][R18.64] ;  /* 0x0000000412127981 */ /* 0x000ea8000c1e9b00 */
[----:B----4-:R4:W-:Y:S04]  /*0ad0*/  STS.64 [R10+0x998], R16 ;  /* 0x000998100a007388 */ /* 0x0109e80000000a00 */
[----:B--2---:R4:W-:Y:S01]  /*0ae0*/  STS.64 [R12+0x998], R18 ;  /* 0x000998120c007388 */ /* 0x0049e20000000a00 */
[----:B------:R-:W-:Y:S05]  /*0af0*/  BRA `(.L_x_12) ;  /* 0x0000000000087947 */ /* 0x000fea0003800000 */
.L_x_11:
[----:B------:R0:W-:Y:S04]  /*0b00*/  STS.64 [R10+0x998], RZ ;  /* 0x000998ff0a007388 */ /* 0x0001e80000000a00 */
[----:B------:R0:W-:Y:S02]  /*0b10*/  STS.64 [R12+0x998], RZ ;  /* 0x000998ff0c007388 */ /* 0x0001e40000000a00 */
.L_x_12:
[----:B------:R-:W-:Y:S05]  /*0b20*/  BSYNC.RECONVERGENT B1 ;  /* 0x0000000000017941 */ /* 0x000fea0003800200 */
.L_x_10:
[----:B------:R-:W-:Y:S01]  /*0b30*/  ISETP.NE.AND P0, PT, R0, RZ, PT ;  /* 0x000000ff0000720c */ /* 0x000fe20003f05270 */
[----:B------:R-:W-:-:S12]  /*0b40*/  BSSY.RECONVERGENT B1, `(.L_x_13) ;  /* 0x000001c000017945 */ /* 0x000fd80003800200 */
[----:B------:R-:W-:Y:S05]  /*0b50*/  @P0 BRA `(.L_x_14) ;  /* 0x0000000000680947 */ /* 0x000fea0003800000 */
[----:B------:R-:W-:-:S13]  /*0b60*/  ISETP.GE.AND P0, PT, R4, RZ, PT ;  /* 0x000000ff0400720c */ /* 0x000fda0003f06270 */
[----:B------:R-:W-:Y:S05]  /*0b70*/  @!P0 BRA `(.L_x_15) ;  /* 0x0000000000588947 */ /* 0x000fea0003800000 */
[----:B----4-:R-:W-:Y:S01]  /*0b80*/  IADD3 R16, PT, PT, R7, -0x1, R4 ;  /* 0xffffffff07107810 */ /* 0x010fe20007ffe004 */
[----:B------:R-:W2:Y:S03]  /*0b90*/  LDC.64 R18, c[0x0][0x380] ;  /* 0x0000e000ff127b82 */ /* 0x000ea60000000a00 */
[----:B01----:R-:W-:Y:S02]  /*0ba0*/  IABS R10, R16 ;  /* 0x00000010000a7213 */ /* 0x003fe40000000000 */
[----:B------:R-:W-:-:S03]  /*0bb0*/  ISETP.GE.AND P2, PT, R16, RZ, PT ;  /* 0x000000ff1000720c */ /* 0x000fc60003f46270 */
[----:B------:R-:W-:-:S04]  /*0bc0*/  IMAD.HI.U32 R12, R5, R10, RZ ;  /* 0x0000000a050c7227 */ /* 0x000fc800078e00ff */
[----:B------:R-:W-:-:S04]  /*0bd0*/  IMAD.MOV R17, RZ, RZ, -R12 ;  /* 0x000000ffff117224 */ /* 0x000fc800078e0a0c */
[C---:B------:R-:W-:Y:S02]  /*0be0*/  IMAD R23, R2.reuse, R17, R10 ;  /* 0x0000001102177224 */ /* 0x040fe400078e020a */
[----:B------:R-:W0:Y:S03]  /*0bf0*/  LDC.64 R16, c[0x0][0x388] ;  /* 0x0000e200ff107b82 */ /* 0x000e260000000a00 */
[----:B------:R-:W-:-:S13]  /*0c00*/  ISETP.GT.U32.AND P0, PT, R2, R23, PT ;  /* 0x000000170200720c */ /* 0x000fda0003f04070 */
[----:B------:R-:W-:-:S05]  /*0c10*/  @!P0 IMAD.IADD R23, R23, 0x1, -R2 ;  /* 0x0000000117178824 */ /* 0x000fca00078e0a02 */
[----:B------:R-:W-:-:S13]  /*0c20*/  ISETP.GT.U32.AND P0, PT, R2, R23, PT ;  /* 0x000000170200720c */ /* 0x000fda0003f04070 */
[----:B------:R-:W-:-:S05]  /*0c30*/  @!P0 IADD3 R23, PT, PT, R23, -R2, RZ ;  /* 0x8000000217178210 */ /* 0x000fca0007ffe0ff */
[----:B------:R-:W-:-:S05]  /*0c40*/  @!P2 IMAD.MOV R23, RZ, RZ, -R23 ;  /* 0x000000ffff17a224 */ /* 0x000fca00078e0a17 */
[----:B------:R-:W-:-:S05]  /*0c50*/  SEL R23, R14, R23, !P3 ;  /* 0x000000170e177207 */ /* 0x000fca0005800000 */
[----:B------:R-:W-:-:S04]  /*0c60*/  IMAD R23, R21, R4, R23 ;  /* 0x0000000415177224 */ /* 0x000fc800078e0217 */
[----:B--2---:R-:W-:-:S04]  /*0c70*/  IMAD.WIDE R18, R23, 0x8, R18 ;  /* 0x0000000817127825 */ /* 0x004fc800078e0212 */
[----:B0-----:R-:W-:Y:S02]  /*0c80*/  IMAD.WIDE R16, R23, 0x8, R16 ;  /* 0x0000000817107825 */ /* 0x001fe400078e0210 */
[----:B------:R-:W2:Y:S04]  /*0c90*/  LDG.E.64.CONSTANT R18, desc[UR4][R18.64] ;  /* 0x0000000412127981 */ /* 0x000ea8000c1e9b00 */
[----:B------:R-:W4:Y:S04]  /*0ca0*/  LDG.E.64.CONSTANT R16, desc[UR4][R16.64] ;  /* 0x0000000410107981 */ /* 0x000f28000c1e9b00 */
[----:B--2---:R2:W-:Y:S04]  /*0cb0*/  STS.64 [R11+0x990], R18 ;  /* 0x000990120b007388 */ /* 0x0045e80000000a00 */
[----:B----4-:R2:W-:Y:S01]  /*0cc0*/  STS.64 [R11+0x13b0], R16 ;  /* 0x0013b0100b007388 */ /* 0x0105e20000000a00 */
[----:B------:R-:W-:Y:S05]  /*0cd0*/  BRA `(.L_x_14) ;  /* 0x0000000000087947 */ /* 0x000fea0003800000 */
.L_x_15:
[----:B------:R2:W-:Y:S04]  /*0ce0*/  STS.64 [R11+0x990], RZ ;  /* 0x000990ff0b007388 */ /* 0x0005e80000000a00 */
[----:B------:R2:W-:Y:S02]  /*0cf0*/  STS.64 [R11+0x13b0], RZ ;  /* 0x0013b0ff0b007388 */ /* 0x0005e40000000a00 */
.L_x_14:
[----:B------:R-:W-:Y:S05]  /*0d00*/  BSYNC.RECONVERGENT B1 ;  /* 0x0000000000017941 */ /* 0x000fea0003800200 */
.L_x_13:
[----:B--2-4-:R-:W-:-:S05]  /*0d10*/  VIADD R17, R3, 0xffffffff ;  /* 0xffffffff03117836 */ /* 0x014fca0000000000 */
[----:B------:R-:W-:-:S13]  /*0d20*/  ISETP.NE.AND P0, PT, R0, R17, PT ;  /* 0x000000110000720c */ /* 0x000fda0003f05270 */
[----:B------:R-:W-:Y:S05]  /*0d30*/  @P0 BRA `(.L_x_9) ;  /* 0x0000000000680947 */ /* 0x000fea0003800000 */
[----:B------:R-:W-:-:S13]  /*0d40*/  ISETP.GE.AND P0, PT, R4, RZ, PT ;  /* 0x000000ff0400720c */ /* 0x000fda0003f06270 */
[----:B------:R-:W-:Y:S05]  /*0d50*/  @!P0 BRA `(.L_x_16) ;  /* 0x0000000000588947 */ /* 0x000fea0003800000 */
[----:B01----:R-:W-:Y:S01]  /*0d60*/  IADD3 R12, PT, PT, R7, 0x1, RZ ;  /* 0x00000001070c7810 */ /* 0x003fe20007ffe0ff */
[----:B------:R-:W0:Y:S03]  /*0d70*/  LDC.64 R18, c[0x0][0x380] ;  /* 0x0000e000ff127b82 */ /* 0x000e260000000a00 */
[----:B------:R-:W-:Y:S02]  /*0d80*/  IABS R10, R12 ;  /* 0x0000000c000a7213 */ /* 0x000fe40000000000 */
[----:B------:R-:W-:-:S03]  /*0d90*/  ISETP.GE.AND P2, PT, R12, RZ, PT ;  /* 0x000000ff0c00720c */ /* 0x000fc60003f46270 */
[----:B------:R-:W-:Y:S01]  /*0da0*/  IMAD.HI.U32 R5, R5, R10, RZ ;  /* 0x0000000a05057227 */ /* 0x000fe200078e00ff */
[----:B------:R-:W1:Y:S03]  /*0db0*/  LDC.64 R16, c[0x0][0x388] ;  /* 0x0000e200ff107b82 */ /* 0x000e660000000a00 */
[----:B------:R-:W-:-:S04]  /*0dc0*/  IMAD.MOV R5, RZ, RZ, -R5 ;  /* 0x000000ffff057224 */ /* 0x000fc800078e0a05 */
[----:B------:R-:W-:-:S05]  /*0dd0*/  IMAD R5, R2, R5, R10 ;  /* 0x0000000502057224 */ /* 0x000fca00078e020a */
[----:B------:R-:W-:-:S13]  /*0de0*/  ISETP.GT.U32.AND P0, PT, R2, R5, PT ;  /* 0x000000050200720c */ /* 0x000fda0003f04070 */
[----:B------:R-:W-:-:S05]  /*0df0*/  @!P0 IMAD.IADD R5, R5, 0x1, -R2 ;  /* 0x0000000105058824 */ /* 0x000fca00078e0a02 */
[----:B------:R-:W-:-:S13]  /*0e00*/  ISETP.GT.U32.AND P0, PT, R2, R5, PT ;  /* 0x000000050200720c */ /* 0x000fda0003f04070 */
[----:B------:R-:W-:-:S05]  /*0e10*/  @!P0 IADD3 R5, PT, PT, R5, -R2, RZ ;  /* 0x8000000205058210 */ /* 0x000fca0007ffe0ff */
[----:B------:R-:W-:-:S05]  /*0e20*/  @!P2 IMAD.MOV R5, RZ, RZ, -R5 ;  /* 0x000000ffff05a224 */ /* 0x000fca00078e0a05 */
[----:B------:R-:W-:-:S05]  /*0e30*/  SEL R5, R14, R5, !P3 ;  /* 0x000000050e057207 */ /* 0x000fca0005800000 */
[----:B------:R-:W-:-:S04]  /*0e40*/  IMAD R5, R21, R4, R5 ;  /* 0x0000000415057224 */ /* 0x000fc800078e0205 */
[----:B0-----:R-:W-:-:S04]  /*0e50*/  IMAD.WIDE R18, R5, 0x8, R18 ;  /* 0x0000000805127825 */ /* 0x001fc800078e0212 */
[----:B-1----:R-:W-:Y:S02]  /*0e60*/  IMAD.WIDE R16, R5, 0x8, R16 ;  /* 0x0000000805107825 */ /* 0x002fe400078e0210 */
[----:B------:R-:W2:Y:S04]  /*0e70*/  LDG.E.64.CONSTANT R18, desc[UR4][R18.64] ;  /* 0x0000000412127981 */ /* 0x000ea8000c1e9b00 */
[----:B------:R-:W4:Y:S04]  /*0e80*/  LDG.E.64.CONSTANT R16, desc[UR4][R16.64] ;  /* 0x0000000410107981 */ /* 0x000f28000c1e9b00 */
[----:B--2---:R0:W-:Y:S04]  /*0e90*/  STS.64 [R11+0xa18], R18 ;  /* 0x000a18120b007388 */ /* 0x0041e80000000a00 */
[----:B----4-:R0:W-:Y:S01]  /*0ea0*/  STS.64 [R11+0x1438], R16 ;  /* 0x001438100b007388 */ /* 0x0101e20000000a00 */
[----:B------:R-:W-:Y:S05]  /*0eb0*/  BRA `(.L_x_9) ;  /* 0x0000000000087947 */ /* 0x000fea0003800000 */
.L_x_16:
[----:B------:R4:W-:Y:S04]  /*0ec0*/  STS.64 [R11+0xa18], RZ ;  /* 0x000a18ff0b007388 */ /* 0x0009e80000000a00 */
[----:B------:R4:W-:Y:S02]  /*0ed0*/  STS.64 [R11+0x1438], RZ ;  /* 0x001438ff0b007388 */ /* 0x0009e40000000a00 */
.L_x_9:
[----:B------:R-:W-:Y:S05]  /*0ee0*/  BSYNC.RECONVERGENT B0 ;  /* 0x0000000000007941 */ /* 0x000fea0003800200 */
.L_x_8:
[----:B------:R-:W-:Y:S01]  /*0ef0*/  ISETP.NE.AND P0, PT, R0, RZ, PT ;  /* 0x000000ff0000720c */ /* 0x000fe20003f05270 */
[----:B------:R-:W-:-:S12]  /*0f00*/  BSSY.RECONVERGENT B0, `(.L_x_17) ;  /* 0x0000027000007945 */ /* 0x000fd80003800200 */
[----:B------:R-:W-:Y:S05]  /*0f10*/  @P0 BRA `(.L_x_18) ;  /* 0x0000000000940947 */ /* 0x000fea0003800000 */
[----:B------:R-:W-:-:S13]  /*0f20*/  ISETP.GE.AND P0, PT, R9, R4, PT ;  /* 0x000000040900720c */ /* 0x000fda0003f06270 */
[----:B------:R-:W-:Y:S05]  /*0f30*/  @P0 BRA `(.L_x_19) ;  /* 0x0000000000840947 */ /* 0x000fea0003800000 */
[----:B------:R-:W-:Y:S02]  /*0f40*/  IABS R5, R4 ;  /* 0x0000000400057213 */ /* 0x000fe40000000000 */
[----:B------:R-:W-:Y:S02]  /*0f50*/  IADD3 R2, PT, PT, R7, -0x1, R4 ;  /* 0xffffffff07027810 */ /* 0x000fe40007ffe004 */
[----:B01----:R-:W0:Y:S01]  /*0f60*/  I2F.RP R12, R5 ;  /* 0x00000005000c7306 */ /* 0x003e220000209400 */
[----:B------:R-:W-:Y:S02]  /*0f70*/  ISETP.NE.AND P3, PT, R4, RZ, PT ;  /* 0x000000ff0400720c */ /* 0x000fe40003f65270 */
[----:B------:R-:W-:-:S05]  /*0f80*/  ISETP.GE.AND P2, PT, R2, RZ, PT ;  /* 0x000000ff0200720c */ /* 0x000fca0003f46270 */
[----:B0-----:R-:W0:Y:S02]  /*0f90*/  MUFU.RCP R12, R12 ;  /* 0x0000000c000c7308 */ /* 0x001e240000001000 */
[----:B0-----:R-:W-:-:S06]  /*0fa0*/  VIADD R10, R12, 0xffffffe ;  /* 0x0ffffffe0c0a7836 */ /* 0x001fcc0000000000 */
[----:B--234-:R0:W1:Y:S02]  /*0fb0*/  F2I.FTZ.U32.TRUNC.NTZ R11, R10 ;  /* 0x0000000a000b7305 */ /* 0x01c064000021f000 */
[----:B0-----:R-:W-:Y:S01]  /*0fc0*/  IMAD.MOV.U32 R10, RZ, RZ, RZ ;  /* 0x000000ffff0a7224 */ /* 0x001fe200078e00ff */
[----:B-1----:R-:W-:-:S05]  /*0fd0*/  IADD3 R14, PT, PT, RZ, -R11, RZ ;  /* 0x8000000bff0e7210 */ /* 0x002fca0007ffe0ff */
[----:B------:R-:W-:Y:S01]  /*0fe0*/  IMAD R17, R14, R5, RZ ;  /* 0x000000050e117224 */ /* 0x000fe200078e02ff */
[----:B------:R-:W-:-:S03]  /*0ff0*/  IABS R14, R2 ;  /* 0x00000002000e7213 */ /* 0x000fc60000000000 */
[----:B------:R-:W-:Y:S02]  /*1000*/  IMAD.HI.U32 R17, R11, R17, R10 ;  /* 0x000000110b117227 */ /* 0x000fe400078e000a */
[----:B------:R-:W0:Y:S04]  /*1010*/  LDC.64 R10, c[0x0][0x388] ;  /* 0x0000e200ff0a7b82 */ /* 0x000e280000000a00 */
[----:B------:R-:W-:-:S04]  /*1020*/  IMAD.HI.U32 R17, R17, R14, RZ ;  /* 0x0000000e11117227 */ /* 0x000fc800078e00ff */
[----:B------:R-:W-:-:S04]  /*1030*/  IMAD.MOV R17, RZ, RZ, -R17 ;  /* 0x000000ffff117224 */ /* 0x000fc800078e0a11 */
[C---:B------:R-:W-:Y:S02]  /*1040*/  IMAD R14, R5.reuse, R17, R14 ;  /* 0x00000011050e7224 */ /* 0x040fe400078e020e */
[----:B------:R-:W1:Y:S03]  /*1050*/  LDC.64 R16, c[0x0][0x380] ;  /* 0x0000e000ff107b82 */ /* 0x000e660000000a00 */
[----:B------:R-:W-:-:S13]  /*1060*/  ISETP.GT.U32.AND P0, PT, R5, R14, PT ;  /* 0x0000000e0500720c */ /* 0x000fda0003f04070 */
[----:B------:R-:W-:-:S04]  /*1070*/  @!P0 IADD3 R14, PT, PT, R14, -R5, RZ ;  /* 0x800000050e0e8210 */ /* 0x000fc80007ffe0ff */
[----:B------:R-:W-:-:S13]  /*1080*/  ISETP.GT.U32.AND P0, PT, R5, R14, PT ;  /* 0x0000000e0500720c */ /* 0x000fda0003f04070 */
[----:B------:R-:W-:-:S04]  /*1090*/  @!P0 IMAD.IADD R14, R14, 0x1, -R5 ;  /* 0x000000010e0e8824 */ /* 0x000fc800078e0a05 */
[----:B------:R-:W-:-:S05]  /*10a0*/  IMAD.MOV.U32 R2, RZ, RZ, R14 ;  /* 0x000000ffff027224 */ /* 0x000fca00078e000e */
[----:B------:R-:W-:Y:S02]  /*10b0*/  @!P2 IADD3 R2, PT, PT, -R2, RZ, RZ ;  /* 0x000000ff0202a210 */ /* 0x000fe40007ffe1ff */
[----:B------:R-:W-:-:S05]  /*10c0*/  @!P3 LOP3.LUT R2, RZ, R4, RZ, 0x33, !PT ;  /* 0x00000004ff02b212 */ /* 0x000fca00078e33ff */
[----:B------:R-:W-:-:S04]  /*10d0*/  IMAD R5, R9, R4, R2 ;  /* 0x0000000409057224 */ /* 0x000fc800078e0202 */
[----:B-1----:R-:W-:-:S04]  /*10e0*/  IMAD.WIDE R16, R5, 0x8, R16 ;  /* 0x0000000805107825 */ /* 0x002fc800078e0210 */
[----:B0-----:R-:W-:Y:S02]  /*10f0*/  IMAD.WIDE R10, R5, 0x8, R10 ;  /* 0x00000008050a7825 */ /* 0x001fe400078e020a */
[----:B------:R-:W2:Y:S04]  /*1100*/  LDG.E.64.CONSTANT R16, desc[UR4][R16.64] ;  /* 0x0000000410107981 */ /* 0x000ea8000c1e9b00 */
[----:B------:R-:W3:Y:S04]  /*1110*/  LDG.E.64.CONSTANT R10, desc[UR4][R10.64] ;  /* 0x000000040a0a7981 */ /* 0x000ee8000c1e9b00 */
[----:B--2---:R0:W-:Y:S04]  /*1120*/  STS.64 [R13+0x90], R16 ;  /* 0x000090100d007388 */ /* 0x0041e80000000a00 */
[----:B---3--:R0:W-:Y:S01]  /*1130*/  STS.64 [R15+0x90], R10 ;  /* 0x0000900a0f007388 */ /* 0x0081e20000000a00 */
[----:B------:R-:W-:Y:S05]  /*1140*/  BRA `(.L_x_18) ;  /* 0x0000000000087947 */ /* 0x000fea0003800000 */
.L_x_19:
[----:B------:R0:W-:Y:S04]  /*1150*/  STS.64 [R13+0x90], RZ ;  /* 0x000090ff0d007388 */ /* 0x0001e80000000a00 */
[----:B------:R0:W-:Y:S02]  /*1160*/  STS.64 [R15+0x90], RZ ;  /* 0x000090ff0f007388 */ /* 0x0001e40000000a00 */
.L_x_18:
[----:B------:R-:W-:Y:S05]  /*1170*/  BSYNC.RECONVERGENT B0 ;  /* 0x0000000000007941 */ /* 0x000fea0003800200 */
.L_x_17:
[----:B------:R-:W-:Y:S01]  /*1180*/  VIADD R3, R3, 0xffffffff ;  /* 0xffffffff03037836 */ /* 0x000fe20000000000 */
[----:B------:R-:W-:Y:S04]  /*1190*/  BSSY.RECONVERGENT B0, `(.L_x_20) ;  /* 0x0000029000007945 */ /* 0x000fe80003800200 */
[----:B------:R-:W-:-:S13]  /*11a0*/  ISETP.NE.AND P0, PT, R0, R3, PT ;  /* 0x000000030000720c */ /* 0x000fda0003f05270 */
[----:B------:R-:W-:Y:S05]  /*11b0*/  @P0 BRA `(.L_x_21) ;  /* 0x0000000000980947 */ /* 0x000fea0003800000 */
[----:B------:R-:W-:-:S04]  /*11c0*/  ISETP.GE.AND P0, PT, R4, RZ, PT ;  /* 0x000000ff0400720c */ /* 0x000fc80003f06270 */
[----:B------:R-:W-:-:S13]  /*11d0*/  ISETP.GE.OR P0, PT, R9, R4, !P0 ;  /* 0x000000040900720c */ /* 0x000fda0004706670 */
[----:B------:R-:W-:Y:S05]  /*11e0*/  @P0 BRA `(.L_x_22) ;  /* 0x0000000000840947 */ /* 0x000fea0003800000 */
[----:B------:R-:W-:Y:S02]  /*11f0*/  IABS R5, R4 ;  /* 0x0000000400057213 */ /* 0x000fe40000000000 */
[----:B------:R-:W-:Y:S02]  /*1200*/  IADD3 R0, PT, PT, R7, 0x1, RZ ;  /* 0x0000000107007810 */ /* 0x000fe40007ffe0ff */
[----:B01----:R-:W0:Y:S01]  /*1210*/  I2F.RP R10, R5 ;  /* 0x00000005000a7306 */ /* 0x003e220000209400 */
[----:B------:R-:W-:Y:S02]  /*1220*/  ISETP.NE.AND P3, PT, R4, RZ, PT ;  /* 0x000000ff0400720c */ /* 0x000fe40003f65270 */
[----:B------:R-:W-:-:S05]  /*1230*/  ISETP.GE.AND P2, PT, R0, RZ, PT ;  /* 0x000000ff0000720c */ /* 0x000fca0003f46270 */
[----:B0-----:R-:W0:Y:S02]  /*1240*/  MUFU.RCP R10, R10 ;  /* 0x0000000a000a7308 */ /* 0x001e240000001000 */
[----:B0-----:R-:W-:-:S06]  /*1250*/  IADD3 R2, PT, PT, R10, 0xffffffe, RZ ;  /* 0x0ffffffe0a027810 */ /* 0x001fcc0007ffe0ff */
[----:B------:R0:W1:Y:S02]  /*1260*/  F2I.FTZ.U32.TRUNC.NTZ R3, R2 ;  /* 0x0000000200037305 */ /* 0x000064000021f000 */
[----:B0-----:R-:W-:Y:S02]  /*1270*/  IMAD.MOV.U32 R2, RZ, RZ, RZ ;  /* 0x000000ffff027224 */ /* 0x001fe400078e00ff */
[----:B-1----:R-:W-:-:S04]  /*1280*/  IMAD.MOV R12, RZ, RZ, -R3 ;  /* 0x000000ffff0c7224 */ /* 0x002fc800078e0a03 */
[----:B--234-:R-:W-:Y:S01]  /*1290*/  IMAD R11, R12, R5, RZ ;  /* 0x000000050c0b7224 */ /* 0x01cfe200078e02ff */
[----:B------:R-:W-:-:S03]  /*12a0*/  IABS R12, R0 ;  /* 0x00000000000c7213 */ /* 0x000fc60000000000 */
[----:B------:R-:W-:Y:S02]  /*12b0*/  IMAD.HI.U32 R11, R3, R11, R2 ;  /* 0x0000000b030b7227 */ /* 0x000fe400078e0002 */
[----:B------:R-:W0:Y:S04]  /*12c0*/  LDC.64 R2, c[0x0][0x380] ;  /* 0x0000e000ff027b82 */ /* 0x000e280000000a00 */
[----:B------:R-:W-:-:S05]  /*12d0*/  IMAD.HI.U32 R11, R11, R12, RZ ;  /* 0x0000000c0b0b7227 */ /* 0x000fca00078e00ff */
[----:B------:R-:W-:-:S05]  /*12e0*/  IADD3 R11, PT, PT, -R11, RZ, RZ ;  /* 0x000000ff0b0b7210 */ /* 0x000fca0007ffe1ff */
[C---:B------:R-:W-:Y:S02]  /*12f0*/  IMAD R12, R5.reuse, R11, R12 ;  /* 0x0000000b050c7224 */ /* 0x040fe400078e020c */
[----:B------:R-:W1:Y:S03]  /*1300*/  LDC.64 R10, c[0x0][0x388] ;  /* 0x0000e200ff0a7b82 */ /* 0x000e660000000a00 */
[----:B------:R-:W-:-:S13]  /*1310*/  ISETP.GT.U32.AND P0, PT, R5, R12, PT ;  /* 0x0000000c0500720c */ /* 0x000fda0003f04070 */
[----:B------:R-:W-:-:S05]  /*1320*/  @!P0 IMAD.IADD R12, R12, 0x1, -R5 ;  /* 0x000000010c0c8824 */ /* 0x000fca00078e0a05 */
[----:B------:R-:W-:-:S13]  /*1330*/  ISETP.GT.U32.AND P0, PT, R5, R12, PT ;  /* 0x0000000c0500720c */ /* 0x000fda0003f04070 */
[----:B------:R-:W-:-:S05]  /*1340*/  @!P0 IADD3 R12, PT, PT, R12, -R5, RZ ;  /* 0x800000050c0c8210 */ /* 0x000fca0007ffe0ff */
[----:B------:R-:W-:-:S05]  /*1350*/  IMAD.MOV.U32 R0, RZ, RZ, R12 ;  /* 0x000000ffff007224 */ /* 0x000fca00078e000c */
[----:B------:R-:W-:Y:S02]  /*1360*/  @!P2 IADD3 R0, PT, PT, -R0, RZ, RZ ;  /* 0x000000ff0000a210 */ /* 0x000fe40007ffe1ff */
[----:B------:R-:W-:-:S05]  /*1370*/  @!P3 LOP3.LUT R0, RZ, R4, RZ, 0x33, !PT ;  /* 0x00000004ff00b212 */ /* 0x000fca00078e33ff */
[----:B------:R-:W-:-:S04]  /*1380*/  IMAD R5, R9, R4, R0 ;  /* 0x0000000409057224 */ /* 0x000fc800078e0200 */
[----:B0-----:R-:W-:-:S04]  /*1390*/  IMAD.WIDE R2, R5, 0x8, R2 ;  /* 0x0000000805027825 */ /* 0x001fc800078e0202 */
[----:B-1----:R-:W-:Y:S02]  /*13a0*/  IMAD.WIDE R10, R5, 0x8, R10 ;  /* 0x00000008050a7825 */ /* 0x002fe400078e020a */
[----:B------:R-:W2:Y:S04]  /*13b0*/  LDG.E.64.CONSTANT R2, desc[UR4][R2.64] ;  /* 0x0000000402027981 */ /* 0x000ea8000c1e9b00 */
[----:B------:R-:W3:Y:S04]  /*13c0*/  LDG.E.64.CONSTANT R10, desc[UR4][R10.64] ;  /* 0x000000040a0a7981 */ /* 0x000ee8000c1e9b00 */
[----:B--2---:R0:W-:Y:S04]  /*13d0*/  STS.64 [R13+0x118], R2 ;  /* 0x000118020d007388 */ /* 0x0041e80000000a00 */
[----:B---3--:R0:W-:Y:S01]  /*13e0*/  STS.64 [R15+0x118], R10 ;  /* 0x0001180a0f007388 */ /* 0x0081e20000000a00 */
[----:B------:R-:W-:Y:S05]  /*13f0*/  BRA `(.L_x_21) ;  /* 0x0000000000087947 */ /* 0x000fea0003800000 */
.L_x_22:
[----:B------:R0:W-:Y:S04]  /*1400*/  STS.64 [R13+0x118], RZ ;  /* 0x000118ff0d007388 */ /* 0x0001e80000000a00 */
[----:B------:R0:W-:Y:S02]  /*1410*/  STS.64 [R15+0x118], RZ ;  /* 0x000118ff0f007388 */ /* 0x0001e40000000a00 */
.L_x_21:
[----:B------:R-:W-:Y:S05]  /*1420*/  BSYNC.RECONVERGENT B0 ;  /* 0x0000000000007941 */ /* 0x000fea0003800200 */
.L_x_20:
[----:B------:R-:W-:Y:S06]  /*1430*/  BAR.SYNC.DEFER_BLOCKING 0x0 ;  /* 0x0000000000007b1d */ /* 0x000fec0000010000 */
[----:B------:R-:W-:Y:S05]  /*1440*/  @P1 EXIT ;  /* 0x000000000000194d */ /* 0x000fea0003800000 */
[----:B0-2---:R-:W-:Y:S01]  /*1450*/  LDS.64 R18, [R6+0x128] ;  /* 0x0001280006127984 */ /* 0x005fe20000000a00 */
[----:B------:R-:W0:Y:S01]  /*1460*/  LDCU.64 UR6, c[0x0][0x3a8] ;  /* 0x00007500ff0677ac */ /* 0x000e220008000a00 */
[----:B------:R-:W-:Y:S02]  /*1470*/  IMAD R7, R9, R4, R7 ;  /* 0x0000000409077224 */ /* 0x000fe400078e0207 */
[----:B------:R-:W2:Y:S01]  /*1480*/  LDS.64 R20, [R6+0x8] ;  /* 0x0000080006147984 */ /* 0x000ea20000000a00 */
[----:B------:R-:W5:Y:S03]  /*1490*/  LDCU.128 UR8, c[0x0][0x3b0] ;  /* 0x00007600ff0877ac */ /* 0x000f660008000c00 */
[----:B------:R-:W-:Y:S04]  /*14a0*/  LDS.64 R16, [R8+0x128] ;  /* 0x0001280008107984 */ /* 0x000fe80000000a00 */
[----:B------:R-:W0:Y:S04]  /*14b0*/  LDS.64 R14, [R8+0x8] ;  /* 0x00000800080e7984 */ /* 0x000e280000000a00 */
[----:B-1----:R-:W1:Y:S04]  /*14c0*/  LDS.64 R12, [R6+0xa0] ;  /* 0x0000a000060c7984 */ /* 0x002e680000000a00 */
[----:B------:R-:W5:Y:S04]  /*14d0*/  LDS.64 R2, [R8+0xa0] ;  /* 0x0000a00008027984 */ /* 0x000f680000000a00 */
[----:B---34-:R-:W3:Y:S04]  /*14e0*/  LDS.64 R10, [R6+0x90] ;  /* 0x00009000060a7984 */ /* 0x018ee80000000a00 */
[----:B------:R-:W-:Y:S04]  /*14f0*/  LDS.64 R24, [R6+0x98] ;  /* 0x0000980006187984 */ /* 0x000fe80000000a00 */
[----:B------:R-:W4:Y:S04]  /*1500*/  LDS.64 R22, [R8+0x98] ;  /* 0x0000980008167984 */ /* 0x000f280000000a00 */
[----:B------:R-:W4:Y:S01]  /*1510*/  LDS.64 R26, [R8+0x90] ;  /* 0x00009000081a7984 */ /* 0x000f220000000a00 */
[----:B--2---:R-:W-:-:S02]  /*1520*/  DADD R18, R18, R20 ;  /* 0x0000000012127229 */ /* 0x004fc40000000014 */
[----:B0-----:R-:W-:Y:S01]  /*1530*/  DADD R14, R16, R14 ;  /* 0x00000000100e7229 */ /* 0x001fe2000000000e */
[----:B------:R-:W0:Y:S05]  /*1540*/  LDC.64 R16, c[0x0][0x3c8] ;  /* 0x0000f200ff107b82 */ /* 0x000e2a0000000a00 */
[----:B-1----:R-:W-:Y:S02]  /*1550*/  DADD R12, R18, R12 ;  /* 0x00000000120c7229 */ /* 0x002fe4000000000c */
[----:B-----5:R-:W-:Y:S01]  /*1560*/  DADD R14, R14, R2 ;  /* 0x000000000e0e7229 */ /* 0x020fe20000000002 */
[----:B------:R-:W1:Y:S05]  /*1570*/  LDC.64 R2, c[0x0][0x3c0] ;  /* 0x0000f000ff027b82 */ /* 0x000e6a0000000a00 */
[----:B---3--:R-:W-:-:S02]  /*1580*/  DADD R12, R12, R10 ;  /* 0x000000000c0c7229 */ /* 0x008fc4000000000a */
[----:B----4-:R-:W-:-:S06]  /*1590*/  DMUL R10, R24, R22 ;  /* 0x00000016180a7228 */ /* 0x010fcc0000000000 */
[----:B------:R-:W-:Y:S02]  /*15a0*/  DFMA R18, R24, -4, R12 ;  /* 0xc01000001812782b */ /* 0x000fe4000000000c */
[----:B------:R-:W-:Y:S01]  /*15b0*/  DADD R14, R14, R26 ;  /* 0x000000000e0e7229 */ /* 0x000fe2000000001a */
[----:B------:R-:W2:Y:S01]  /*15c0*/  LDC.64 R12, c[0x0][0x390] ;  /* 0x0000e400ff0c7b82 */ /* 0x000ea20000000a00 */
[----:B------:R-:W-:-:S06]  /*15d0*/  DMUL R10, R22, R10 ;  /* 0x0000000a160a7228 */ /* 0x000fcc0000000000 */
[----:B------:R-:W-:Y:S02]  /*15e0*/  DFMA R20, R22, -4, R14 ;  /* 0xc01000001614782b */ /* 0x000fe4000000000e */
[----:B------:R-:W3:Y:S01]  /*15f0*/  LDC.64 R14, c[0x0][0x398] ;  /* 0x0000e600ff0e7b82 */ /* 0x000ee20000000a00 */
[----:B-1----:R-:W-:Y:S02]  /*1600*/  DADD R2, R2, UR10 ;  /* 0x0000000a02027e29 */ /* 0x002fe40008000000 */
[----:B------:R-:W-:-:S03]  /*1610*/  DFMA R18, R18, UR6, -R10 ;  /* 0x0000000612127c2b */ /* 0x000fc6000800080a */
[----:B------:R-:W-:Y:S02]  /*1620*/  DFMA R20, R20, UR8, R10 ;  /* 0x0000000814147c2b */ /* 0x000fe4000800000a */
[----:B------:R-:W-:-:S06]  /*1630*/  DADD R10, -R24, 1 ;  /* 0x3ff00000180a7429 */ /* 0x000fcc0000000100 */
[----:B------:R-:W-:Y:S01]  /*1640*/  DFMA R2, R22, -R2, R20 ;  /* 0x800000021602722b */ /* 0x000fe20000000014 */
[----:B--2---:R-:W-:Y:S01]  /*1650*/  IMAD.WIDE R12, R7, 0x8, R12 ;  /* 0x00000008070c7825 */ /* 0x004fe200078e020c */
[----:B------:R-:W-:-:S06]  /*1660*/  DFMA R10, R10, UR10, R18 ;  /* 0x0000000a0a0a7c2b */ /* 0x000fcc0008000012 */
[-C--:B0-----:R-:W-:Y:S02]  /*1670*/  DFMA R2, R2, R16.reuse, R22 ;  /* 0x000000100202722b */ /* 0x081fe40000000016 */
[----:B------:R-:W-:Y:S01]  /*1680*/  DFMA R10, R10, R16, R24 ;  /* 0x000000100a0a722b */ /* 0x000fe20000000018 */
[----:B---3--:R-:W-:-:S06]  /*1690*/  IMAD.WIDE R14, R7, 0x8, R14 ;  /* 0x00000008070e7825 */ /* 0x008fcc00078e020e */
[----:B------:R-:W-:Y:S04]  /*16a0*/  STG.E.64 desc[UR4][R12.64], R10 ;  /* 0x0000000a0c007986 */ /* 0x000fe8000c101b04 */
[----:B------:R-:W-:Y:S01]  /*16b0*/  STG.E.64 desc[UR4][R14.64], R2 ;  /* 0x000000020e007986 */ /* 0x000fe2000c101b04 */
[----:B------:R-:W-:Y:S05]  /*16c0*/  EXIT ;  /* 0x000000000000794d */ /* 0x000fea0003800000 */
.L_x_23:
[----:B------:R-:W-:-:S00]  /*16d0*/  BRA `(.L_x_23) ;  /* 0xfffffffc00fc7947 */ /* 0x000fc0000383ffff */
[----:B------:R-:W-:-:S00]  /*16e0*/  NOP ;  /* 0x0000000000007918 */ /* 0x000fc00000000000 */
        /* <DEDUP_REMOVED lines=9> */
.L_x_24:


//--------------------- .nv.shared._Z17gray_scott_kernelPKdS0_PdS1_iddddd --------------------------
	.section	.nv.shared._Z17gray_scott_kernelPKdS0_PdS1_iddddd,"aw",@nobits
	.sectionflags	@""
	.align	8
.nv.shared._Z17gray_scott_kernelPKdS0_PdS1_iddddd:
	.zero		6208


//--------------------- .nv.shared.reserved.0     --------------------------
	.section	.nv.shared.reserved.0,"aw",@nobits
	.weak		__nv_reservedSMEM_offset_0_alias
	.size		__nv_reservedSMEM_offset_0_alias, 0, 64
	.other		__nv_reservedSMEM_offset_0_alias,@"STO_CUDA_RESERVED_SHARED STV_DEFAULT"
__nv_reservedSMEM_offset_0_alias:
	.zero		0
	.zero		64


//--------------------- .nv.constant0._Z17gray_scott_kernelPKdS0_PdS1_iddddd --------------------------
	.section	.nv.constant0._Z17gray_scott_kernelPKdS0_PdS1_iddddd,"a",@progbits
	.sectionflags	@""
	.align	4
.nv.constant0._Z17gray_scott_kernelPKdS0_PdS1_iddddd:
	.zero		976


//--------------------- SYMBOLS --------------------------

	.type		.nv.reservedSmem.offset0,@object
	.size		.nv.reservedSmem.offset0,0x4
	.type		.nv.reservedSmem.cap,@object
	.size		.nv.reservedSmem.cap,0x4
